//
// Generated by NVIDIA NVVM Compiler
//
// Compiler Build ID: CL-36424714
// Cuda compilation tools, release 13.0, V13.0.88
// Based on NVVM 20.0.0
//

.version 9.0
.target sm_100
.address_size 64

	// .globl	_Z7forwardPKfS0_S0_iiifPfS1_S1_
.extern .shared .align 16 .b8 sram[];

.visible .entry _Z7forwardPKfS0_S0_iiifPfS1_S1_(
	.param .u64 .ptr .align 1 _Z7forwardPKfS0_S0_iiifPfS1_S1__param_0,
	.param .u64 .ptr .align 1 _Z7forwardPKfS0_S0_iiifPfS1_S1__param_1,
	.param .u64 .ptr .align 1 _Z7forwardPKfS0_S0_iiifPfS1_S1__param_2,
	.param .u32 _Z7forwardPKfS0_S0_iiifPfS1_S1__param_3,
	.param .u32 _Z7forwardPKfS0_S0_iiifPfS1_S1__param_4,
	.param .u32 _Z7forwardPKfS0_S0_iiifPfS1_S1__param_5,
	.param .f32 _Z7forwardPKfS0_S0_iiifPfS1_S1__param_6,
	.param .u64 .ptr .align 1 _Z7forwardPKfS0_S0_iiifPfS1_S1__param_7,
	.param .u64 .ptr .align 1 _Z7forwardPKfS0_S0_iiifPfS1_S1__param_8,
	.param .u64 .ptr .align 1 _Z7forwardPKfS0_S0_iiifPfS1_S1__param_9
)
{
	.local .align 16 .b8 	__local_depot0[256];
	.reg .b64 	%SP;
	.reg .b64 	%SPL;
	.reg .pred 	%p<31>;
	.reg .b32 	%r<218>;
	.reg .b32 	%f<1395>;
	.reg .b64 	%rd<66>;

	mov.u64 	%SPL, __local_depot0;
	ld.param.u64 	%rd22, [_Z7forwardPKfS0_S0_iiifPfS1_S1__param_0];
	ld.param.u64 	%rd27, [_Z7forwardPKfS0_S0_iiifPfS1_S1__param_2];
	ld.param.u32 	%r56, [_Z7forwardPKfS0_S0_iiifPfS1_S1__param_4];
	ld.param.u32 	%r57, [_Z7forwardPKfS0_S0_iiifPfS1_S1__param_5];
	ld.param.f32 	%f217, [_Z7forwardPKfS0_S0_iiifPfS1_S1__param_6];
	ld.param.u64 	%rd24, [_Z7forwardPKfS0_S0_iiifPfS1_S1__param_7];
	ld.param.u64 	%rd25, [_Z7forwardPKfS0_S0_iiifPfS1_S1__param_8];
	cvta.to.global.u64 	%rd1, %rd27;
	add.u64 	%rd2, %SPL, 0;
	shl.b32 	%r1, %r57, 8;
	shr.s32 	%r58, %r56, 31;
	shr.u32 	%r59, %r58, 26;
	add.s32 	%r60, %r56, %r59;
	shr.s32 	%r2, %r60, 6;
	setp.lt.s32 	%p1, %r56, 64;
	@%p1 bra 	$L__BB0_48;
	mov.u32 	%r62, sram;
	add.s32 	%r3, %r62, %r1;
	mov.u32 	%r63, %tid.x;
	mov.u32 	%r64, %ctaid.x;
	mul.lo.s32 	%r65, %r56, %r64;
	mul.lo.s32 	%r66, %r65, %r57;
	cvt.s64.s32 	%rd29, %r66;
	mul.lo.s32 	%r67, %r57, %r63;
	cvt.s64.s32 	%rd30, %r67;
	add.s64 	%rd3, %rd30, %rd29;
	shr.s32 	%r68, %r57, 31;
	shr.u32 	%r69, %r68, 30;
	add.s32 	%r70, %r57, %r69;
	shr.s32 	%r4, %r70, 2;
	mul.lo.s32 	%r5, %r4, %r63;
	add.s32 	%r6, %r65, %r63;
	shl.b32 	%r71, %r67, 2;
	add.s32 	%r7, %r62, %r71;
	add.s32 	%r8, %r4, -1;
	and.b32  	%r9, %r4, 7;
	add.s32 	%r10, %r9, -1;
	and.b32  	%r11, %r4, 3;
	add.s32 	%r12, %r11, -1;
	and.b32  	%r13, %r4, 536870904;
	and.b32  	%r14, %r4, 1;
	mul.f32 	%f1, %f217, 0f00000000;
	max.f32 	%f2, %f1, 0fFF800000;
	shl.b32 	%r15, %r57, 3;
	mul.lo.s32 	%r16, %r57, 12;
	add.s32 	%r17, %r3, %r1;
	cvta.to.global.u64 	%rd4, %rd25;
	cvta.to.global.u64 	%rd5, %rd24;
	cvta.to.global.u64 	%rd6, %rd22;
	mov.b32 	%r200, 0;
$L__BB0_2:
	setp.lt.s32 	%p2, %r57, 4;
	mul.lo.s32 	%r72, %r57, %r200;
	shl.b32 	%r73, %r72, 6;
	cvt.s64.s32 	%rd31, %r73;
	add.s64 	%rd7, %rd3, %rd31;
	@%p2 bra 	$L__BB0_14;
	ld.param.u64 	%rd62, [_Z7forwardPKfS0_S0_iiifPfS1_S1__param_1];
	cvta.to.global.u64 	%rd8, %rd62;
	setp.lt.u32 	%p3, %r8, 7;
	mov.b32 	%r205, 0;
	@%p3 bra 	$L__BB0_6;
	shl.b32 	%r75, %r5, 4;
	shl.b32 	%r76, %r57, 9;
	add.s32 	%r77, %r75, %r76;
	mov.u32 	%r78, sram;
	add.s32 	%r79, %r77, %r78;
	add.s32 	%r201, %r79, 64;
	add.s32 	%r80, %r75, %r1;
	add.s32 	%r81, %r80, %r78;
	add.s32 	%r202, %r81, 64;
	and.b32  	%r82, %r4, 536870904;
	neg.s32 	%r203, %r82;
	shl.b64 	%rd32, %rd7, 2;
	add.s64 	%rd33, %rd8, %rd32;
	add.s64 	%rd65, %rd33, 64;
	add.s64 	%rd34, %rd1, %rd32;
	add.s64 	%rd64, %rd34, 64;
$L__BB0_5:
	.pragma "nounroll";
	ld.global.v4.f32 	{%f218, %f219, %f220, %f221}, [%rd65+-64];
	st.shared.v4.f32 	[%r202+-64], {%f218, %f219, %f220, %f221};
	ld.global.v4.f32 	{%f222, %f223, %f224, %f225}, [%rd64+-64];
	st.shared.v4.f32 	[%r201+-64], {%f222, %f223, %f224, %f225};
	ld.global.v4.f32 	{%f226, %f227, %f228, %f229}, [%rd65+-48];
	st.shared.v4.f32 	[%r202+-48], {%f226, %f227, %f228, %f229};
	ld.global.v4.f32 	{%f230, %f231, %f232, %f233}, [%rd64+-48];
	st.shared.v4.f32 	[%r201+-48], {%f230, %f231, %f232, %f233};
	ld.global.v4.f32 	{%f234, %f235, %f236, %f237}, [%rd65+-32];
	st.shared.v4.f32 	[%r202+-32], {%f234, %f235, %f236, %f237};
	ld.global.v4.f32 	{%f238, %f239, %f240, %f241}, [%rd64+-32];
	st.shared.v4.f32 	[%r201+-32], {%f238, %f239, %f240, %f241};
	ld.global.v4.f32 	{%f242, %f243, %f244, %f245}, [%rd65+-16];
	st.shared.v4.f32 	[%r202+-16], {%f242, %f243, %f244, %f245};
	ld.global.v4.f32 	{%f246, %f247, %f248, %f249}, [%rd64+-16];
	st.shared.v4.f32 	[%r201+-16], {%f246, %f247, %f248, %f249};
	ld.global.v4.f32 	{%f250, %f251, %f252, %f253}, [%rd65];
	st.shared.v4.f32 	[%r202], {%f250, %f251, %f252, %f253};
	ld.global.v4.f32 	{%f254, %f255, %f256, %f257}, [%rd64];
	st.shared.v4.f32 	[%r201], {%f254, %f255, %f256, %f257};
	ld.global.v4.f32 	{%f258, %f259, %f260, %f261}, [%rd65+16];
	st.shared.v4.f32 	[%r202+16], {%f258, %f259, %f260, %f261};
	ld.global.v4.f32 	{%f262, %f263, %f264, %f265}, [%rd64+16];
	st.shared.v4.f32 	[%r201+16], {%f262, %f263, %f264, %f265};
	ld.global.v4.f32 	{%f266, %f267, %f268, %f269}, [%rd65+32];
	st.shared.v4.f32 	[%r202+32], {%f266, %f267, %f268, %f269};
	ld.global.v4.f32 	{%f270, %f271, %f272, %f273}, [%rd64+32];
	st.shared.v4.f32 	[%r201+32], {%f270, %f271, %f272, %f273};
	ld.global.v4.f32 	{%f274, %f275, %f276, %f277}, [%rd65+48];
	st.shared.v4.f32 	[%r202+48], {%f274, %f275, %f276, %f277};
	ld.global.v4.f32 	{%f278, %f279, %f280, %f281}, [%rd64+48];
	st.shared.v4.f32 	[%r201+48], {%f278, %f279, %f280, %f281};
	add.s32 	%r203, %r203, 8;
	add.s32 	%r202, %r202, 128;
	add.s32 	%r201, %r201, 128;
	add.s64 	%rd65, %rd65, 128;
	add.s64 	%rd64, %rd64, 128;
	setp.ne.s32 	%p4, %r203, 0;
	mov.u32 	%r205, %r13;
	@%p4 bra 	$L__BB0_5;
$L__BB0_6:
	setp.eq.s32 	%p5, %r9, 0;
	@%p5 bra 	$L__BB0_14;
	shl.b64 	%rd35, %rd7, 2;
	add.s64 	%rd15, %rd8, %rd35;
	add.s64 	%rd16, %rd1, %rd35;
	setp.lt.u32 	%p6, %r10, 3;
	@%p6 bra 	$L__BB0_9;
	add.s32 	%r83, %r205, %r5;
	shl.b32 	%r84, %r83, 4;
	add.s32 	%r85, %r3, %r84;
	mul.wide.u32 	%rd36, %r205, 16;
	add.s64 	%rd37, %rd15, %rd36;
	ld.global.v4.f32 	{%f282, %f283, %f284, %f285}, [%rd37];
	st.shared.v4.f32 	[%r85], {%f282, %f283, %f284, %f285};
	add.s32 	%r86, %r85, %r1;
	add.s64 	%rd38, %rd16, %rd36;
	ld.global.v4.f32 	{%f286, %f287, %f288, %f289}, [%rd38];
	st.shared.v4.f32 	[%r86], {%f286, %f287, %f288, %f289};
	ld.global.v4.f32 	{%f290, %f291, %f292, %f293}, [%rd37+16];
	st.shared.v4.f32 	[%r85+16], {%f290, %f291, %f292, %f293};
	ld.global.v4.f32 	{%f294, %f295, %f296, %f297}, [%rd38+16];
	st.shared.v4.f32 	[%r86+16], {%f294, %f295, %f296, %f297};
	ld.global.v4.f32 	{%f298, %f299, %f300, %f301}, [%rd37+32];
	st.shared.v4.f32 	[%r85+32], {%f298, %f299, %f300, %f301};
	ld.global.v4.f32 	{%f302, %f303, %f304, %f305}, [%rd38+32];
	st.shared.v4.f32 	[%r86+32], {%f302, %f303, %f304, %f305};
	ld.global.v4.f32 	{%f306, %f307, %f308, %f309}, [%rd37+48];
	st.shared.v4.f32 	[%r85+48], {%f306, %f307, %f308, %f309};
	ld.global.v4.f32 	{%f310, %f311, %f312, %f313}, [%rd38+48];
	st.shared.v4.f32 	[%r86+48], {%f310, %f311, %f312, %f313};
	add.s32 	%r205, %r205, 4;
$L__BB0_9:
	setp.eq.s32 	%p7, %r11, 0;
	@%p7 bra 	$L__BB0_14;
	setp.eq.s32 	%p8, %r12, 0;
	@%p8 bra 	$L__BB0_12;
	add.s32 	%r87, %r205, %r5;
	shl.b32 	%r88, %r87, 4;
	add.s32 	%r89, %r3, %r88;
	mul.wide.u32 	%rd39, %r205, 16;
	add.s64 	%rd40, %rd15, %rd39;
	ld.global.v4.f32 	{%f314, %f315, %f316, %f317}, [%rd40];
	st.shared.v4.f32 	[%r89], {%f314, %f315, %f316, %f317};
	add.s32 	%r90, %r89, %r1;
	add.s64 	%rd41, %rd16, %rd39;
	ld.global.v4.f32 	{%f318, %f319, %f320, %f321}, [%rd41];
	st.shared.v4.f32 	[%r90], {%f318, %f319, %f320, %f321};
	ld.global.v4.f32 	{%f322, %f323, %f324, %f325}, [%rd40+16];
	st.shared.v4.f32 	[%r89+16], {%f322, %f323, %f324, %f325};
	ld.global.v4.f32 	{%f326, %f327, %f328, %f329}, [%rd41+16];
	st.shared.v4.f32 	[%r90+16], {%f326, %f327, %f328, %f329};
	add.s32 	%r205, %r205, 2;
$L__BB0_12:
	setp.eq.s32 	%p9, %r14, 0;
	@%p9 bra 	$L__BB0_14;
	add.s32 	%r91, %r205, %r5;
	shl.b32 	%r92, %r91, 4;
	add.s32 	%r93, %r3, %r92;
	mul.wide.u32 	%rd42, %r205, 16;
	add.s64 	%rd43, %rd15, %rd42;
	ld.global.v4.f32 	{%f330, %f331, %f332, %f333}, [%rd43];
	st.shared.v4.f32 	[%r93], {%f330, %f331, %f332, %f333};
	add.s32 	%r94, %r93, %r1;
	add.s64 	%rd44, %rd16, %rd42;
	ld.global.v4.f32 	{%f334, %f335, %f336, %f337}, [%rd44];
	st.shared.v4.f32 	[%r94], {%f334, %f335, %f336, %f337};
$L__BB0_14:
	bar.sync 	0;
	mov.b32 	%r207, 0;
$L__BB0_15:
	setp.lt.s32 	%p10, %r57, 4;
	shl.b32 	%r34, %r207, 6;
	mul.lo.s32 	%r96, %r34, %r57;
	cvt.s64.s32 	%rd45, %r96;
	add.s64 	%rd17, %rd3, %rd45;
	@%p10 bra 	$L__BB0_27;
	shl.b64 	%rd46, %rd17, 2;
	add.s64 	%rd18, %rd6, %rd46;
	setp.lt.u32 	%p11, %r8, 7;
	mov.b32 	%r210, 0;
	@%p11 bra 	$L__BB0_19;
	mov.b32 	%r208, 0;
$L__BB0_18:
	.pragma "nounroll";
	add.s32 	%r99, %r208, %r5;
	shl.b32 	%r100, %r99, 4;
	mov.u32 	%r101, sram;
	add.s32 	%r102, %r101, %r100;
	mul.wide.u32 	%rd47, %r208, 16;
	add.s64 	%rd48, %rd18, %rd47;
	ld.global.v4.f32 	{%f338, %f339, %f340, %f341}, [%rd48];
	st.shared.v4.f32 	[%r102], {%f338, %f339, %f340, %f341};
	ld.global.v4.f32 	{%f342, %f343, %f344, %f345}, [%rd48+16];
	st.shared.v4.f32 	[%r102+16], {%f342, %f343, %f344, %f345};
	ld.global.v4.f32 	{%f346, %f347, %f348, %f349}, [%rd48+32];
	st.shared.v4.f32 	[%r102+32], {%f346, %f347, %f348, %f349};
	ld.global.v4.f32 	{%f350, %f351, %f352, %f353}, [%rd48+48];
	st.shared.v4.f32 	[%r102+48], {%f350, %f351, %f352, %f353};
	ld.global.v4.f32 	{%f354, %f355, %f356, %f357}, [%rd48+64];
	st.shared.v4.f32 	[%r102+64], {%f354, %f355, %f356, %f357};
	ld.global.v4.f32 	{%f358, %f359, %f360, %f361}, [%rd48+80];
	st.shared.v4.f32 	[%r102+80], {%f358, %f359, %f360, %f361};
	ld.global.v4.f32 	{%f362, %f363, %f364, %f365}, [%rd48+96];
	st.shared.v4.f32 	[%r102+96], {%f362, %f363, %f364, %f365};
	ld.global.v4.f32 	{%f366, %f367, %f368, %f369}, [%rd48+112];
	st.shared.v4.f32 	[%r102+112], {%f366, %f367, %f368, %f369};
	add.s32 	%r208, %r208, 8;
	setp.ne.s32 	%p12, %r208, %r13;
	mov.u32 	%r210, %r13;
	@%p12 bra 	$L__BB0_18;
$L__BB0_19:
	setp.eq.s32 	%p13, %r9, 0;
	@%p13 bra 	$L__BB0_27;
	setp.lt.u32 	%p14, %r10, 3;
	@%p14 bra 	$L__BB0_22;
	add.s32 	%r103, %r210, %r5;
	shl.b32 	%r104, %r103, 4;
	mov.u32 	%r105, sram;
	add.s32 	%r106, %r105, %r104;
	mul.wide.u32 	%rd49, %r210, 16;
	add.s64 	%rd50, %rd18, %rd49;
	ld.global.v4.f32 	{%f370, %f371, %f372, %f373}, [%rd50];
	st.shared.v4.f32 	[%r106], {%f370, %f371, %f372, %f373};
	ld.global.v4.f32 	{%f374, %f375, %f376, %f377}, [%rd50+16];
	st.shared.v4.f32 	[%r106+16], {%f374, %f375, %f376, %f377};
	ld.global.v4.f32 	{%f378, %f379, %f380, %f381}, [%rd50+32];
	st.shared.v4.f32 	[%r106+32], {%f378, %f379, %f380, %f381};
	ld.global.v4.f32 	{%f382, %f383, %f384, %f385}, [%rd50+48];
	st.shared.v4.f32 	[%r106+48], {%f382, %f383, %f384, %f385};
	add.s32 	%r210, %r210, 4;
$L__BB0_22:
	setp.eq.s32 	%p15, %r11, 0;
	@%p15 bra 	$L__BB0_27;
	setp.eq.s32 	%p16, %r12, 0;
	@%p16 bra 	$L__BB0_25;
	add.s32 	%r107, %r210, %r5;
	shl.b32 	%r108, %r107, 4;
	mov.u32 	%r109, sram;
	add.s32 	%r110, %r109, %r108;
	mul.wide.u32 	%rd51, %r210, 16;
	add.s64 	%rd52, %rd18, %rd51;
	ld.global.v4.f32 	{%f386, %f387, %f388, %f389}, [%rd52];
	st.shared.v4.f32 	[%r110], {%f386, %f387, %f388, %f389};
	ld.global.v4.f32 	{%f390, %f391, %f392, %f393}, [%rd52+16];
	st.shared.v4.f32 	[%r110+16], {%f390, %f391, %f392, %f393};
	add.s32 	%r210, %r210, 2;
$L__BB0_25:
	setp.eq.s32 	%p17, %r14, 0;
	@%p17 bra 	$L__BB0_27;
	add.s32 	%r111, %r210, %r5;
	shl.b32 	%r112, %r111, 4;
	mov.u32 	%r113, sram;
	add.s32 	%r114, %r113, %r112;
	mul.wide.u32 	%rd53, %r210, 16;
	add.s64 	%rd54, %rd18, %rd53;
	ld.global.v4.f32 	{%f394, %f395, %f396, %f397}, [%rd54];
	st.shared.v4.f32 	[%r114], {%f394, %f395, %f396, %f397};
$L__BB0_27:
	setp.lt.s32 	%p18, %r57, 4;
	bar.sync 	0;
	add.s32 	%r115, %r6, %r34;
	mul.wide.s32 	%rd55, %r115, 4;
	add.s64 	%rd19, %rd4, %rd55;
	ld.global.f32 	%f3, [%rd19];
	add.s64 	%rd20, %rd5, %rd55;
	ld.global.f32 	%f4, [%rd20];
	@%p18 bra 	$L__BB0_42;
	mov.f32 	%f1394, 0fFF800000;
	mov.b32 	%r212, 0;
$L__BB0_29:
	setp.lt.u32 	%p19, %r8, 7;
	mul.lo.s32 	%r118, %r212, %r57;
	shl.b32 	%r119, %r118, 2;
	add.s32 	%r43, %r3, %r119;
	mov.f32 	%f1329, 0f00000000;
	mov.b32 	%r215, 0;
	@%p19 bra 	$L__BB0_32;
	mov.f32 	%f1329, 0f00000000;
	mov.b32 	%r213, 0;
$L__BB0_31:
	.pragma "nounroll";
	shl.b32 	%r121, %r213, 4;
	add.s32 	%r122, %r7, %r121;
	ld.shared.v4.f32 	{%f402, %f403, %f404, %f405}, [%r122];
	add.s32 	%r123, %r43, %r121;
	ld.shared.v4.f32 	{%f406, %f407, %f408, %f409}, [%r123];
	mul.f32 	%f410, %f403, %f407;
	fma.rn.f32 	%f411, %f402, %f406, %f410;
	fma.rn.f32 	%f412, %f404, %f408, %f411;
	fma.rn.f32 	%f413, %f405, %f409, %f412;
	add.f32 	%f414, %f1329, %f413;
	ld.shared.v4.f32 	{%f415, %f416, %f417, %f418}, [%r122+16];
	ld.shared.v4.f32 	{%f419, %f420, %f421, %f422}, [%r123+16];
	mul.f32 	%f423, %f416, %f420;
	fma.rn.f32 	%f424, %f415, %f419, %f423;
	fma.rn.f32 	%f425, %f417, %f421, %f424;
	fma.rn.f32 	%f426, %f418, %f422, %f425;
	add.f32 	%f427, %f414, %f426;
	ld.shared.v4.f32 	{%f428, %f429, %f430, %f431}, [%r122+32];
	ld.shared.v4.f32 	{%f432, %f433, %f434, %f435}, [%r123+32];
	mul.f32 	%f436, %f429, %f433;
	fma.rn.f32 	%f437, %f428, %f432, %f436;
	fma.rn.f32 	%f438, %f430, %f434, %f437;
	fma.rn.f32 	%f439, %f431, %f435, %f438;
	add.f32 	%f440, %f427, %f439;
	ld.shared.v4.f32 	{%f441, %f442, %f443, %f444}, [%r122+48];
	ld.shared.v4.f32 	{%f445, %f446, %f447, %f448}, [%r123+48];
	mul.f32 	%f449, %f442, %f446;
	fma.rn.f32 	%f450, %f441, %f445, %f449;
	fma.rn.f32 	%f451, %f443, %f447, %f450;
	fma.rn.f32 	%f452, %f444, %f448, %f451;
	add.f32 	%f453, %f440, %f452;
	ld.shared.v4.f32 	{%f454, %f455, %f456, %f457}, [%r122+64];
	ld.shared.v4.f32 	{%f458, %f459, %f460, %f461}, [%r123+64];
	mul.f32 	%f462, %f455, %f459;
	fma.rn.f32 	%f463, %f454, %f458, %f462;
	fma.rn.f32 	%f464, %f456, %f460, %f463;
	fma.rn.f32 	%f465, %f457, %f461, %f464;
	add.f32 	%f466, %f453, %f465;
	ld.shared.v4.f32 	{%f467, %f468, %f469, %f470}, [%r122+80];
	ld.shared.v4.f32 	{%f471, %f472, %f473, %f474}, [%r123+80];
	mul.f32 	%f475, %f468, %f472;
	fma.rn.f32 	%f476, %f467, %f471, %f475;
	fma.rn.f32 	%f477, %f469, %f473, %f476;
	fma.rn.f32 	%f478, %f470, %f474, %f477;
	add.f32 	%f479, %f466, %f478;
	ld.shared.v4.f32 	{%f480, %f481, %f482, %f483}, [%r122+96];
	ld.shared.v4.f32 	{%f484, %f485, %f486, %f487}, [%r123+96];
	mul.f32 	%f488, %f481, %f485;
	fma.rn.f32 	%f489, %f480, %f484, %f488;
	fma.rn.f32 	%f490, %f482, %f486, %f489;
	fma.rn.f32 	%f491, %f483, %f487, %f490;
	add.f32 	%f492, %f479, %f491;
	ld.shared.v4.f32 	{%f493, %f494, %f495, %f496}, [%r122+112];
	ld.shared.v4.f32 	{%f497, %f498, %f499, %f500}, [%r123+112];
	mul.f32 	%f501, %f494, %f498;
	fma.rn.f32 	%f502, %f493, %f497, %f501;
	fma.rn.f32 	%f503, %f495, %f499, %f502;
	fma.rn.f32 	%f504, %f496, %f500, %f503;
	add.f32 	%f1329, %f492, %f504;
	add.s32 	%r213, %r213, 8;
	setp.ne.s32 	%p20, %r213, %r13;
	mov.u32 	%r215, %r13;
	@%p20 bra 	$L__BB0_31;
$L__BB0_32:
	setp.eq.s32 	%p21, %r9, 0;
	@%p21 bra 	$L__BB0_40;
	setp.lt.u32 	%p22, %r10, 3;
	@%p22 bra 	$L__BB0_35;
	shl.b32 	%r124, %r215, 4;
	add.s32 	%r125, %r7, %r124;
	ld.shared.v4.f32 	{%f506, %f507, %f508, %f509}, [%r125];
	add.s32 	%r126, %r43, %r124;
	ld.shared.v4.f32 	{%f510, %f511, %f512, %f513}, [%r126];
	mul.f32 	%f514, %f507, %f511;
	fma.rn.f32 	%f515, %f506, %f510, %f514;
	fma.rn.f32 	%f516, %f508, %f512, %f515;
	fma.rn.f32 	%f517, %f509, %f513, %f516;
	add.f32 	%f518, %f1329, %f517;
	ld.shared.v4.f32 	{%f519, %f520, %f521, %f522}, [%r125+16];
	ld.shared.v4.f32 	{%f523, %f524, %f525, %f526}, [%r126+16];
	mul.f32 	%f527, %f520, %f524;
	fma.rn.f32 	%f528, %f519, %f523, %f527;
	fma.rn.f32 	%f529, %f521, %f525, %f528;
	fma.rn.f32 	%f530, %f522, %f526, %f529;
	add.f32 	%f531, %f518, %f530;
	ld.shared.v4.f32 	{%f532, %f533, %f534, %f535}, [%r125+32];
	ld.shared.v4.f32 	{%f536, %f537, %f538, %f539}, [%r126+32];
	mul.f32 	%f540, %f533, %f537;
	fma.rn.f32 	%f541, %f532, %f536, %f540;
	fma.rn.f32 	%f542, %f534, %f538, %f541;
	fma.rn.f32 	%f543, %f535, %f539, %f542;
	add.f32 	%f544, %f531, %f543;
	ld.shared.v4.f32 	{%f545, %f546, %f547, %f548}, [%r125+48];
	ld.shared.v4.f32 	{%f549, %f550, %f551, %f552}, [%r126+48];
	mul.f32 	%f553, %f546, %f550;
	fma.rn.f32 	%f554, %f545, %f549, %f553;
	fma.rn.f32 	%f555, %f547, %f551, %f554;
	fma.rn.f32 	%f556, %f548, %f552, %f555;
	add.f32 	%f1329, %f544, %f556;
	add.s32 	%r215, %r215, 4;
$L__BB0_35:
	setp.eq.s32 	%p23, %r11, 0;
	@%p23 bra 	$L__BB0_40;
	setp.eq.s32 	%p24, %r12, 0;
	@%p24 bra 	$L__BB0_38;
	shl.b32 	%r127, %r215, 4;
	add.s32 	%r128, %r7, %r127;
	ld.shared.v4.f32 	{%f558, %f559, %f560, %f561}, [%r128];
	add.s32 	%r129, %r43, %r127;
	ld.shared.v4.f32 	{%f562, %f563, %f564, %f565}, [%r129];
	mul.f32 	%f566, %f559, %f563;
	fma.rn.f32 	%f567, %f558, %f562, %f566;
	fma.rn.f32 	%f568, %f560, %f564, %f567;
	fma.rn.f32 	%f569, %f561, %f565, %f568;
	add.f32 	%f570, %f1329, %f569;
	ld.shared.v4.f32 	{%f571, %f572, %f573, %f574}, [%r128+16];
	ld.shared.v4.f32 	{%f575, %f576, %f577, %f578}, [%r129+16];
	mul.f32 	%f579, %f572, %f576;
	fma.rn.f32 	%f580, %f571, %f575, %f579;
	fma.rn.f32 	%f581, %f573, %f577, %f580;
	fma.rn.f32 	%f582, %f574, %f578, %f581;
	add.f32 	%f1329, %f570, %f582;
	add.s32 	%r215, %r215, 2;
$L__BB0_38:
	setp.eq.s32 	%p25, %r14, 0;
	@%p25 bra 	$L__BB0_40;
	shl.b32 	%r130, %r215, 4;
	add.s32 	%r131, %r7, %r130;
	ld.shared.v4.f32 	{%f583, %f584, %f585, %f586}, [%r131];
	add.s32 	%r132, %r43, %r130;
	ld.shared.v4.f32 	{%f587, %f588, %f589, %f590}, [%r132];
	mul.f32 	%f591, %f584, %f588;
	fma.rn.f32 	%f592, %f583, %f587, %f591;
	fma.rn.f32 	%f593, %f585, %f589, %f592;
	fma.rn.f32 	%f594, %f586, %f590, %f593;
	add.f32 	%f1329, %f1329, %f594;
$L__BB0_40:
	mul.f32 	%f595, %f217, %f1329;
	mul.wide.u32 	%rd56, %r212, 4;
	add.s64 	%rd57, %rd2, %rd56;
	st.local.f32 	[%rd57], %f595;
	max.f32 	%f1394, %f1394, %f595;
	add.s32 	%r212, %r212, 1;
	setp.ne.s32 	%p26, %r212, 64;
	@%p26 bra 	$L__BB0_29;
	ld.local.v4.f32 	{%f1393, %f1392, %f1391, %f1390}, [%rd2];
	ld.local.v4.f32 	{%f1389, %f1388, %f1387, %f1386}, [%rd2+16];
	ld.local.v4.f32 	{%f1385, %f1384, %f1383, %f1382}, [%rd2+32];
	ld.local.v4.f32 	{%f1381, %f1380, %f1379, %f1378}, [%rd2+48];
	ld.local.v4.f32 	{%f1377, %f1376, %f1375, %f1374}, [%rd2+64];
	ld.local.v4.f32 	{%f1373, %f1372, %f1371, %f1370}, [%rd2+80];
	ld.local.v4.f32 	{%f1369, %f1368, %f1367, %f1366}, [%rd2+96];
	ld.local.v4.f32 	{%f1365, %f1364, %f1363, %f1362}, [%rd2+112];
	ld.local.v4.f32 	{%f1361, %f1360, %f1359, %f1358}, [%rd2+128];
	ld.local.v4.f32 	{%f1357, %f1356, %f1355, %f1354}, [%rd2+144];
	ld.local.v4.f32 	{%f1353, %f1352, %f1351, %f1350}, [%rd2+160];
	ld.local.v4.f32 	{%f1349, %f1348, %f1347, %f1346}, [%rd2+176];
	ld.local.v4.f32 	{%f1345, %f1344, %f1343, %f1342}, [%rd2+192];
	ld.local.v4.f32 	{%f1341, %f1340, %f1339, %f1338}, [%rd2+208];
	ld.local.v4.f32 	{%f1337, %f1336, %f1335, %f1334}, [%rd2+224];
	ld.local.v4.f32 	{%f1333, %f1332, %f1331, %f1330}, [%rd2+240];
	bra.uni 	$L__BB0_43;
$L__BB0_42:
	st.local.v4.f32 	[%rd2], {%f1, %f1, %f1, %f1};
	st.local.v4.f32 	[%rd2+16], {%f1, %f1, %f1, %f1};
	st.local.v4.f32 	[%rd2+32], {%f1, %f1, %f1, %f1};
	st.local.v4.f32 	[%rd2+48], {%f1, %f1, %f1, %f1};
	st.local.v4.f32 	[%rd2+64], {%f1, %f1, %f1, %f1};
	st.local.v4.f32 	[%rd2+80], {%f1, %f1, %f1, %f1};
	st.local.v4.f32 	[%rd2+96], {%f1, %f1, %f1, %f1};
	st.local.v4.f32 	[%rd2+112], {%f1, %f1, %f1, %f1};
	st.local.v4.f32 	[%rd2+128], {%f1, %f1, %f1, %f1};
	st.local.v4.f32 	[%rd2+144], {%f1, %f1, %f1, %f1};
	st.local.v4.f32 	[%rd2+160], {%f1, %f1, %f1, %f1};
	st.local.v4.f32 	[%rd2+176], {%f1, %f1, %f1, %f1};
	st.local.v4.f32 	[%rd2+192], {%f1, %f1, %f1, %f1};
	st.local.v4.f32 	[%rd2+208], {%f1, %f1, %f1, %f1};
	st.local.v2.f32 	[%rd2+224], {%f1, %f1};
	mov.f32 	%f1330, %f1;
	mov.f32 	%f1331, %f1;
	mov.f32 	%f1332, %f1;
	mov.f32 	%f1333, %f1;
	mov.f32 	%f1334, %f1;
	mov.f32 	%f1335, %f1;
	mov.f32 	%f1336, %f1;
	mov.f32 	%f1337, %f1;
	mov.f32 	%f1338, %f1;
	mov.f32 	%f1339, %f1;
	mov.f32 	%f1340, %f1;
	mov.f32 	%f1341, %f1;
	mov.f32 	%f1342, %f1;
	mov.f32 	%f1343, %f1;
	mov.f32 	%f1344, %f1;
	mov.f32 	%f1345, %f1;
	mov.f32 	%f1346, %f1;
	mov.f32 	%f1347, %f1;
	mov.f32 	%f1348, %f1;
	mov.f32 	%f1349, %f1;
	mov.f32 	%f1350, %f1;
	mov.f32 	%f1351, %f1;
	mov.f32 	%f1352, %f1;
	mov.f32 	%f1353, %f1;
	mov.f32 	%f1354, %f1;
	mov.f32 	%f1355, %f1;
	mov.f32 	%f1356, %f1;
	mov.f32 	%f1357, %f1;
	mov.f32 	%f1358, %f1;
	mov.f32 	%f1359, %f1;
	mov.f32 	%f1360, %f1;
	mov.f32 	%f1361, %f1;
	mov.f32 	%f1362, %f1;
	mov.f32 	%f1363, %f1;
	mov.f32 	%f1364, %f1;
	mov.f32 	%f1365, %f1;
	mov.f32 	%f1366, %f1;
	mov.f32 	%f1367, %f1;
	mov.f32 	%f1368, %f1;
	mov.f32 	%f1369, %f1;
	mov.f32 	%f1370, %f1;
	mov.f32 	%f1371, %f1;
	mov.f32 	%f1372, %f1;
	mov.f32 	%f1373, %f1;
	mov.f32 	%f1374, %f1;
	mov.f32 	%f1375, %f1;
	mov.f32 	%f1376, %f1;
	mov.f32 	%f1377, %f1;
	mov.f32 	%f1378, %f1;
	mov.f32 	%f1379, %f1;
	mov.f32 	%f1380, %f1;
	mov.f32 	%f1381, %f1;
	mov.f32 	%f1382, %f1;
	mov.f32 	%f1383, %f1;
	mov.f32 	%f1384, %f1;
	mov.f32 	%f1385, %f1;
	mov.f32 	%f1386, %f1;
	mov.f32 	%f1387, %f1;
	mov.f32 	%f1388, %f1;
	mov.f32 	%f1389, %f1;
	mov.f32 	%f1390, %f1;
	mov.f32 	%f1391, %f1;
	mov.f32 	%f1392, %f1;
	mov.f32 	%f1393, %f1;
	mov.f32 	%f1394, %f2;
$L__BB0_43:
	setp.lt.s32 	%p27, %r57, 4;
	sub.f32 	%f596, %f1393, %f1394;
	mul.f32 	%f597, %f596, 0f3FB8AA3B;
	ex2.approx.f32 	%f148, %f597;
	add.f32 	%f598, %f148, 0f00000000;
	sub.f32 	%f599, %f1392, %f1394;
	mul.f32 	%f600, %f599, 0f3FB8AA3B;
	ex2.approx.f32 	%f149, %f600;
	add.f32 	%f601, %f598, %f149;
	sub.f32 	%f602, %f1391, %f1394;
	mul.f32 	%f603, %f602, 0f3FB8AA3B;
	ex2.approx.f32 	%f150, %f603;
	add.f32 	%f604, %f601, %f150;
	sub.f32 	%f605, %f1390, %f1394;
	mul.f32 	%f606, %f605, 0f3FB8AA3B;
	ex2.approx.f32 	%f151, %f606;
	st.local.v4.f32 	[%rd2], {%f148, %f149, %f150, %f151};
	add.f32 	%f607, %f604, %f151;
	sub.f32 	%f608, %f1389, %f1394;
	mul.f32 	%f609, %f608, 0f3FB8AA3B;
	ex2.approx.f32 	%f152, %f609;
	add.f32 	%f610, %f607, %f152;
	sub.f32 	%f611, %f1388, %f1394;
	mul.f32 	%f612, %f611, 0f3FB8AA3B;
	ex2.approx.f32 	%f153, %f612;
	add.f32 	%f613, %f610, %f153;
	sub.f32 	%f614, %f1387, %f1394;
	mul.f32 	%f615, %f614, 0f3FB8AA3B;
	ex2.approx.f32 	%f154, %f615;
	add.f32 	%f616, %f613, %f154;
	sub.f32 	%f617, %f1386, %f1394;
	mul.f32 	%f618, %f617, 0f3FB8AA3B;
	ex2.approx.f32 	%f155, %f618;
	st.local.v4.f32 	[%rd2+16], {%f152, %f153, %f154, %f155};
	add.f32 	%f619, %f616, %f155;
	sub.f32 	%f620, %f1385, %f1394;
	mul.f32 	%f621, %f620, 0f3FB8AA3B;
	ex2.approx.f32 	%f156, %f621;
	add.f32 	%f622, %f619, %f156;
	sub.f32 	%f623, %f1384, %f1394;
	mul.f32 	%f624, %f623, 0f3FB8AA3B;
	ex2.approx.f32 	%f157, %f624;
	add.f32 	%f625, %f622, %f157;
	sub.f32 	%f626, %f1383, %f1394;
	mul.f32 	%f627, %f626, 0f3FB8AA3B;
	ex2.approx.f32 	%f158, %f627;
	add.f32 	%f628, %f625, %f158;
	sub.f32 	%f629, %f1382, %f1394;
	mul.f32 	%f630, %f629, 0f3FB8AA3B;
	ex2.approx.f32 	%f159, %f630;
	st.local.v4.f32 	[%rd2+32], {%f156, %f157, %f158, %f159};
	add.f32 	%f631, %f628, %f159;
	sub.f32 	%f632, %f1381, %f1394;
	mul.f32 	%f633, %f632, 0f3FB8AA3B;
	ex2.approx.f32 	%f160, %f633;
	add.f32 	%f634, %f631, %f160;
	sub.f32 	%f635, %f1380, %f1394;
	mul.f32 	%f636, %f635, 0f3FB8AA3B;
	ex2.approx.f32 	%f161, %f636;
	add.f32 	%f637, %f634, %f161;
	sub.f32 	%f638, %f1379, %f1394;
	mul.f32 	%f639, %f638, 0f3FB8AA3B;
	ex2.approx.f32 	%f162, %f639;
	add.f32 	%f640, %f637, %f162;
	sub.f32 	%f641, %f1378, %f1394;
	mul.f32 	%f642, %f641, 0f3FB8AA3B;
	ex2.approx.f32 	%f163, %f642;
	st.local.v4.f32 	[%rd2+48], {%f160, %f161, %f162, %f163};
	add.f32 	%f643, %f640, %f163;
	sub.f32 	%f644, %f1377, %f1394;
	mul.f32 	%f645, %f644, 0f3FB8AA3B;
	ex2.approx.f32 	%f164, %f645;
	add.f32 	%f646, %f643, %f164;
	sub.f32 	%f647, %f1376, %f1394;
	mul.f32 	%f648, %f647, 0f3FB8AA3B;
	ex2.approx.f32 	%f165, %f648;
	add.f32 	%f649, %f646, %f165;
	sub.f32 	%f650, %f1375, %f1394;
	mul.f32 	%f651, %f650, 0f3FB8AA3B;
	ex2.approx.f32 	%f166, %f651;
	add.f32 	%f652, %f649, %f166;
	sub.f32 	%f653, %f1374, %f1394;
	mul.f32 	%f654, %f653, 0f3FB8AA3B;
	ex2.approx.f32 	%f167, %f654;
	st.local.v4.f32 	[%rd2+64], {%f164, %f165, %f166, %f167};
	add.f32 	%f655, %f652, %f167;
	sub.f32 	%f656, %f1373, %f1394;
	mul.f32 	%f657, %f656, 0f3FB8AA3B;
	ex2.approx.f32 	%f168, %f657;
	add.f32 	%f658, %f655, %f168;
	sub.f32 	%f659, %f1372, %f1394;
	mul.f32 	%f660, %f659, 0f3FB8AA3B;
	ex2.approx.f32 	%f169, %f660;
	add.f32 	%f661, %f658, %f169;
	sub.f32 	%f662, %f1371, %f1394;
	mul.f32 	%f663, %f662, 0f3FB8AA3B;
	ex2.approx.f32 	%f170, %f663;
	add.f32 	%f664, %f661, %f170;
	sub.f32 	%f665, %f1370, %f1394;
	mul.f32 	%f666, %f665, 0f3FB8AA3B;
	ex2.approx.f32 	%f171, %f666;
	st.local.v4.f32 	[%rd2+80], {%f168, %f169, %f170, %f171};
	add.f32 	%f667, %f664, %f171;
	sub.f32 	%f668, %f1369, %f1394;
	mul.f32 	%f669, %f668, 0f3FB8AA3B;
	ex2.approx.f32 	%f172, %f669;
	add.f32 	%f670, %f667, %f172;
	sub.f32 	%f671, %f1368, %f1394;
	mul.f32 	%f672, %f671, 0f3FB8AA3B;
	ex2.approx.f32 	%f173, %f672;
	add.f32 	%f673, %f670, %f173;
	sub.f32 	%f674, %f1367, %f1394;
	mul.f32 	%f675, %f674, 0f3FB8AA3B;
	ex2.approx.f32 	%f174, %f675;
	add.f32 	%f676, %f673, %f174;
	sub.f32 	%f677, %f1366, %f1394;
	mul.f32 	%f678, %f677, 0f3FB8AA3B;
	ex2.approx.f32 	%f175, %f678;
	st.local.v4.f32 	[%rd2+96], {%f172, %f173, %f174, %f175};
	add.f32 	%f679, %f676, %f175;
	sub.f32 	%f680, %f1365, %f1394;
	mul.f32 	%f681, %f680, 0f3FB8AA3B;
	ex2.approx.f32 	%f176, %f681;
	add.f32 	%f682, %f679, %f176;
	sub.f32 	%f683, %f1364, %f1394;
	mul.f32 	%f684, %f683, 0f3FB8AA3B;
	ex2.approx.f32 	%f177, %f684;
	add.f32 	%f685, %f682, %f177;
	sub.f32 	%f686, %f1363, %f1394;
	mul.f32 	%f687, %f686, 0f3FB8AA3B;
	ex2.approx.f32 	%f178, %f687;
	add.f32 	%f688, %f685, %f178;
	sub.f32 	%f689, %f1362, %f1394;
	mul.f32 	%f690, %f689, 0f3FB8AA3B;
	ex2.approx.f32 	%f179, %f690;
	st.local.v4.f32 	[%rd2+112], {%f176, %f177, %f178, %f179};
	add.f32 	%f691, %f688, %f179;
	sub.f32 	%f692, %f1361, %f1394;
	mul.f32 	%f693, %f692, 0f3FB8AA3B;
	ex2.approx.f32 	%f180, %f693;
	add.f32 	%f694, %f691, %f180;
	sub.f32 	%f695, %f1360, %f1394;
	mul.f32 	%f696, %f695, 0f3FB8AA3B;
	ex2.approx.f32 	%f181, %f696;
	add.f32 	%f697, %f694, %f181;
	sub.f32 	%f698, %f1359, %f1394;
	mul.f32 	%f699, %f698, 0f3FB8AA3B;
	ex2.approx.f32 	%f182, %f699;
	add.f32 	%f700, %f697, %f182;
	sub.f32 	%f701, %f1358, %f1394;
	mul.f32 	%f702, %f701, 0f3FB8AA3B;
	ex2.approx.f32 	%f183, %f702;
	st.local.v4.f32 	[%rd2+128], {%f180, %f181, %f182, %f183};
	add.f32 	%f703, %f700, %f183;
	sub.f32 	%f704, %f1357, %f1394;
	mul.f32 	%f705, %f704, 0f3FB8AA3B;
	ex2.approx.f32 	%f184, %f705;
	add.f32 	%f706, %f703, %f184;
	sub.f32 	%f707, %f1356, %f1394;
	mul.f32 	%f708, %f707, 0f3FB8AA3B;
	ex2.approx.f32 	%f185, %f708;
	add.f32 	%f709, %f706, %f185;
	sub.f32 	%f710, %f1355, %f1394;
	mul.f32 	%f711, %f710, 0f3FB8AA3B;
	ex2.approx.f32 	%f186, %f711;
	add.f32 	%f712, %f709, %f186;
	sub.f32 	%f713, %f1354, %f1394;
	mul.f32 	%f714, %f713, 0f3FB8AA3B;
	ex2.approx.f32 	%f187, %f714;
	st.local.v4.f32 	[%rd2+144], {%f184, %f185, %f186, %f187};
	add.f32 	%f715, %f712, %f187;
	sub.f32 	%f716, %f1353, %f1394;
	mul.f32 	%f717, %f716, 0f3FB8AA3B;
	ex2.approx.f32 	%f188, %f717;
	add.f32 	%f718, %f715, %f188;
	sub.f32 	%f719, %f1352, %f1394;
	mul.f32 	%f720, %f719, 0f3FB8AA3B;
	ex2.approx.f32 	%f189, %f720;
	add.f32 	%f721, %f718, %f189;
	sub.f32 	%f722, %f1351, %f1394;
	mul.f32 	%f723, %f722, 0f3FB8AA3B;
	ex2.approx.f32 	%f190, %f723;
	add.f32 	%f724, %f721, %f190;
	sub.f32 	%f725, %f1350, %f1394;
	mul.f32 	%f726, %f725, 0f3FB8AA3B;
	ex2.approx.f32 	%f191, %f726;
	st.local.v4.f32 	[%rd2+160], {%f188, %f189, %f190, %f191};
	add.f32 	%f727, %f724, %f191;
	sub.f32 	%f728, %f1349, %f1394;
	mul.f32 	%f729, %f728, 0f3FB8AA3B;
	ex2.approx.f32 	%f192, %f729;
	add.f32 	%f730, %f727, %f192;
	sub.f32 	%f731, %f1348, %f1394;
	mul.f32 	%f732, %f731, 0f3FB8AA3B;
	ex2.approx.f32 	%f193, %f732;
	add.f32 	%f733, %f730, %f193;
	sub.f32 	%f734, %f1347, %f1394;
	mul.f32 	%f735, %f734, 0f3FB8AA3B;
	ex2.approx.f32 	%f194, %f735;
	add.f32 	%f736, %f733, %f194;
	sub.f32 	%f737, %f1346, %f1394;
	mul.f32 	%f738, %f737, 0f3FB8AA3B;
	ex2.approx.f32 	%f195, %f738;
	st.local.v4.f32 	[%rd2+176], {%f192, %f193, %f194, %f195};
	add.f32 	%f739, %f736, %f195;
	sub.f32 	%f740, %f1345, %f1394;
	mul.f32 	%f741, %f740, 0f3FB8AA3B;
	ex2.approx.f32 	%f196, %f741;
	add.f32 	%f742, %f739, %f196;
	sub.f32 	%f743, %f1344, %f1394;
	mul.f32 	%f744, %f743, 0f3FB8AA3B;
	ex2.approx.f32 	%f197, %f744;
	add.f32 	%f745, %f742, %f197;
	sub.f32 	%f746, %f1343, %f1394;
	mul.f32 	%f747, %f746, 0f3FB8AA3B;
	ex2.approx.f32 	%f198, %f747;
	add.f32 	%f748, %f745, %f198;
	sub.f32 	%f749, %f1342, %f1394;
	mul.f32 	%f750, %f749, 0f3FB8AA3B;
	ex2.approx.f32 	%f199, %f750;
	st.local.v4.f32 	[%rd2+192], {%f196, %f197, %f198, %f199};
	add.f32 	%f751, %f748, %f199;
	sub.f32 	%f752, %f1341, %f1394;
	mul.f32 	%f753, %f752, 0f3FB8AA3B;
	ex2.approx.f32 	%f200, %f753;
	add.f32 	%f754, %f751, %f200;
	sub.f32 	%f755, %f1340, %f1394;
	mul.f32 	%f756, %f755, 0f3FB8AA3B;
	ex2.approx.f32 	%f201, %f756;
	add.f32 	%f757, %f754, %f201;
	sub.f32 	%f758, %f1339, %f1394;
	mul.f32 	%f759, %f758, 0f3FB8AA3B;
	ex2.approx.f32 	%f202, %f759;
	add.f32 	%f760, %f757, %f202;
	sub.f32 	%f761, %f1338, %f1394;
	mul.f32 	%f762, %f761, 0f3FB8AA3B;
	ex2.approx.f32 	%f203, %f762;
	st.local.v4.f32 	[%rd2+208], {%f200, %f201, %f202, %f203};
	add.f32 	%f763, %f760, %f203;
	sub.f32 	%f764, %f1337, %f1394;
	mul.f32 	%f765, %f764, 0f3FB8AA3B;
	ex2.approx.f32 	%f204, %f765;
	add.f32 	%f766, %f763, %f204;
	sub.f32 	%f767, %f1336, %f1394;
	mul.f32 	%f768, %f767, 0f3FB8AA3B;
	ex2.approx.f32 	%f205, %f768;
	add.f32 	%f769, %f766, %f205;
	sub.f32 	%f770, %f1335, %f1394;
	mul.f32 	%f771, %f770, 0f3FB8AA3B;
	ex2.approx.f32 	%f206, %f771;
	add.f32 	%f772, %f769, %f206;
	sub.f32 	%f773, %f1334, %f1394;
	mul.f32 	%f774, %f773, 0f3FB8AA3B;
	ex2.approx.f32 	%f207, %f774;
	st.local.v4.f32 	[%rd2+224], {%f204, %f205, %f206, %f207};
	add.f32 	%f775, %f772, %f207;
	sub.f32 	%f776, %f1333, %f1394;
	mul.f32 	%f777, %f776, 0f3FB8AA3B;
	ex2.approx.f32 	%f208, %f777;
	add.f32 	%f778, %f775, %f208;
	sub.f32 	%f779, %f1332, %f1394;
	mul.f32 	%f780, %f779, 0f3FB8AA3B;
	ex2.approx.f32 	%f209, %f780;
	add.f32 	%f781, %f778, %f209;
	sub.f32 	%f782, %f1331, %f1394;
	mul.f32 	%f783, %f782, 0f3FB8AA3B;
	ex2.approx.f32 	%f210, %f783;
	add.f32 	%f784, %f781, %f210;
	sub.f32 	%f785, %f1330, %f1394;
	mul.f32 	%f786, %f785, 0f3FB8AA3B;
	ex2.approx.f32 	%f211, %f786;
	st.local.v4.f32 	[%rd2+240], {%f208, %f209, %f210, %f211};
	add.f32 	%f787, %f784, %f211;
	max.f32 	%f212, %f3, %f1394;
	sub.f32 	%f788, %f3, %f212;
	mul.f32 	%f789, %f788, 0f3FB8AA3B;
	ex2.approx.f32 	%f790, %f789;
	mul.f32 	%f213, %f4, %f790;
	sub.f32 	%f791, %f1394, %f212;
	mul.f32 	%f792, %f791, 0f3FB8AA3B;
	ex2.approx.f32 	%f214, %f792;
	fma.rn.f32 	%f215, %f787, %f214, %f213;
	@%p27 bra 	$L__BB0_46;
	ld.param.u64 	%rd63, [_Z7forwardPKfS0_S0_iiifPfS1_S1__param_9];
	rcp.rn.f32 	%f216, %f215;
	cvta.to.global.u64 	%rd58, %rd63;
	shl.b64 	%rd59, %rd17, 2;
	add.s64 	%rd21, %rd58, %rd59;
	mov.b32 	%r217, 0;
$L__BB0_45:
	mul.wide.u32 	%rd60, %r217, 16;
	add.s64 	%rd61, %rd21, %rd60;
	shl.b32 	%r134, %r217, 4;
	add.s32 	%r135, %r17, %r134;
	ld.global.v4.f32 	{%f793, %f794, %f795, %f796}, [%rd61];
	ld.shared.v4.f32 	{%f797, %f798, %f799, %f800}, [%r135];
	fma.rn.f32 	%f801, %f797, %f148, 0f00000000;
	fma.rn.f32 	%f802, %f798, %f148, 0f00000000;
	fma.rn.f32 	%f803, %f799, %f148, 0f00000000;
	fma.rn.f32 	%f804, %f800, %f148, 0f00000000;
	shl.b32 	%r136, %r57, 2;
	add.s32 	%r137, %r135, %r136;
	ld.shared.v4.f32 	{%f805, %f806, %f807, %f808}, [%r137];
	fma.rn.f32 	%f809, %f805, %f149, %f801;
	fma.rn.f32 	%f810, %f806, %f149, %f802;
	fma.rn.f32 	%f811, %f807, %f149, %f803;
	fma.rn.f32 	%f812, %f808, %f149, %f804;
	add.s32 	%r138, %r135, %r15;
	ld.shared.v4.f32 	{%f813, %f814, %f815, %f816}, [%r138];
	fma.rn.f32 	%f817, %f813, %f150, %f809;
	fma.rn.f32 	%f818, %f814, %f150, %f810;
	fma.rn.f32 	%f819, %f815, %f150, %f811;
	fma.rn.f32 	%f820, %f816, %f150, %f812;
	add.s32 	%r139, %r135, %r16;
	ld.shared.v4.f32 	{%f821, %f822, %f823, %f824}, [%r139];
	fma.rn.f32 	%f825, %f821, %f151, %f817;
	fma.rn.f32 	%f826, %f822, %f151, %f818;
	fma.rn.f32 	%f827, %f823, %f151, %f819;
	fma.rn.f32 	%f828, %f824, %f151, %f820;
	add.s32 	%r140, %r138, %r15;
	ld.shared.v4.f32 	{%f829, %f830, %f831, %f832}, [%r140];
	fma.rn.f32 	%f833, %f829, %f152, %f825;
	fma.rn.f32 	%f834, %f830, %f152, %f826;
	fma.rn.f32 	%f835, %f831, %f152, %f827;
	fma.rn.f32 	%f836, %f832, %f152, %f828;
	add.s32 	%r141, %r139, %r15;
	ld.shared.v4.f32 	{%f837, %f838, %f839, %f840}, [%r141];
	fma.rn.f32 	%f841, %f837, %f153, %f833;
	fma.rn.f32 	%f842, %f838, %f153, %f834;
	fma.rn.f32 	%f843, %f839, %f153, %f835;
	fma.rn.f32 	%f844, %f840, %f153, %f836;
	add.s32 	%r142, %r140, %r15;
	ld.shared.v4.f32 	{%f845, %f846, %f847, %f848}, [%r142];
	fma.rn.f32 	%f849, %f845, %f154, %f841;
	fma.rn.f32 	%f850, %f846, %f154, %f842;
	fma.rn.f32 	%f851, %f847, %f154, %f843;
	fma.rn.f32 	%f852, %f848, %f154, %f844;
	add.s32 	%r143, %r141, %r15;
	ld.shared.v4.f32 	{%f853, %f854, %f855, %f856}, [%r143];
	fma.rn.f32 	%f857, %f853, %f155, %f849;
	fma.rn.f32 	%f858, %f854, %f155, %f850;
	fma.rn.f32 	%f859, %f855, %f155, %f851;
	fma.rn.f32 	%f860, %f856, %f155, %f852;
	add.s32 	%r144, %r142, %r15;
	ld.shared.v4.f32 	{%f861, %f862, %f863, %f864}, [%r144];
	fma.rn.f32 	%f865, %f861, %f156, %f857;
	fma.rn.f32 	%f866, %f862, %f156, %f858;
	fma.rn.f32 	%f867, %f863, %f156, %f859;
	fma.rn.f32 	%f868, %f864, %f156, %f860;
	add.s32 	%r145, %r143, %r15;
	ld.shared.v4.f32 	{%f869, %f870, %f871, %f872}, [%r145];
	fma.rn.f32 	%f873, %f869, %f157, %f865;
	fma.rn.f32 	%f874, %f870, %f157, %f866;
	fma.rn.f32 	%f875, %f871, %f157, %f867;
	fma.rn.f32 	%f876, %f872, %f157, %f868;
	add.s32 	%r146, %r144, %r15;
	ld.shared.v4.f32 	{%f877, %f878, %f879, %f880}, [%r146];
	fma.rn.f32 	%f881, %f877, %f158, %f873;
	fma.rn.f32 	%f882, %f878, %f158, %f874;
	fma.rn.f32 	%f883, %f879, %f158, %f875;
	fma.rn.f32 	%f884, %f880, %f158, %f876;
	add.s32 	%r147, %r145, %r15;
	ld.shared.v4.f32 	{%f885, %f886, %f887, %f888}, [%r147];
	fma.rn.f32 	%f889, %f885, %f159, %f881;
	fma.rn.f32 	%f890, %f886, %f159, %f882;
	fma.rn.f32 	%f891, %f887, %f159, %f883;
	fma.rn.f32 	%f892, %f888, %f159, %f884;
	add.s32 	%r148, %r146, %r15;
	ld.shared.v4.f32 	{%f893, %f894, %f895, %f896}, [%r148];
	fma.rn.f32 	%f897, %f893, %f160, %f889;
	fma.rn.f32 	%f898, %f894, %f160, %f890;
	fma.rn.f32 	%f899, %f895, %f160, %f891;
	fma.rn.f32 	%f900, %f896, %f160, %f892;
	add.s32 	%r149, %r147, %r15;
	ld.shared.v4.f32 	{%f901, %f902, %f903, %f904}, [%r149];
	fma.rn.f32 	%f905, %f901, %f161, %f897;
	fma.rn.f32 	%f906, %f902, %f161, %f898;
	fma.rn.f32 	%f907, %f903, %f161, %f899;
	fma.rn.f32 	%f908, %f904, %f161, %f900;
	add.s32 	%r150, %r148, %r15;
	ld.shared.v4.f32 	{%f909, %f910, %f911, %f912}, [%r150];
	fma.rn.f32 	%f913, %f909, %f162, %f905;
	fma.rn.f32 	%f914, %f910, %f162, %f906;
	fma.rn.f32 	%f915, %f911, %f162, %f907;
	fma.rn.f32 	%f916, %f912, %f162, %f908;
	add.s32 	%r151, %r149, %r15;
	ld.shared.v4.f32 	{%f917, %f918, %f919, %f920}, [%r151];
	fma.rn.f32 	%f921, %f917, %f163, %f913;
	fma.rn.f32 	%f922, %f918, %f163, %f914;
	fma.rn.f32 	%f923, %f919, %f163, %f915;
	fma.rn.f32 	%f924, %f920, %f163, %f916;
	add.s32 	%r152, %r150, %r15;
	ld.shared.v4.f32 	{%f925, %f926, %f927, %f928}, [%r152];
	fma.rn.f32 	%f929, %f925, %f164, %f921;
	fma.rn.f32 	%f930, %f926, %f164, %f922;
	fma.rn.f32 	%f931, %f927, %f164, %f923;
	fma.rn.f32 	%f932, %f928, %f164, %f924;
	add.s32 	%r153, %r151, %r15;
	ld.shared.v4.f32 	{%f933, %f934, %f935, %f936}, [%r153];
	fma.rn.f32 	%f937, %f933, %f165, %f929;
	fma.rn.f32 	%f938, %f934, %f165, %f930;
	fma.rn.f32 	%f939, %f935, %f165, %f931;
	fma.rn.f32 	%f940, %f936, %f165, %f932;
	add.s32 	%r154, %r152, %r15;
	ld.shared.v4.f32 	{%f941, %f942, %f943, %f944}, [%r154];
	fma.rn.f32 	%f945, %f941, %f166, %f937;
	fma.rn.f32 	%f946, %f942, %f166, %f938;
	fma.rn.f32 	%f947, %f943, %f166, %f939;
	fma.rn.f32 	%f948, %f944, %f166, %f940;
	add.s32 	%r155, %r153, %r15;
	ld.shared.v4.f32 	{%f949, %f950, %f951, %f952}, [%r155];
	fma.rn.f32 	%f953, %f949, %f167, %f945;
	fma.rn.f32 	%f954, %f950, %f167, %f946;
	fma.rn.f32 	%f955, %f951, %f167, %f947;
	fma.rn.f32 	%f956, %f952, %f167, %f948;
	add.s32 	%r156, %r154, %r15;
	ld.shared.v4.f32 	{%f957, %f958, %f959, %f960}, [%r156];
	fma.rn.f32 	%f961, %f957, %f168, %f953;
	fma.rn.f32 	%f962, %f958, %f168, %f954;
	fma.rn.f32 	%f963, %f959, %f168, %f955;
	fma.rn.f32 	%f964, %f960, %f168, %f956;
	add.s32 	%r157, %r155, %r15;
	ld.shared.v4.f32 	{%f965, %f966, %f967, %f968}, [%r157];
	fma.rn.f32 	%f969, %f965, %f169, %f961;
	fma.rn.f32 	%f970, %f966, %f169, %f962;
	fma.rn.f32 	%f971, %f967, %f169, %f963;
	fma.rn.f32 	%f972, %f968, %f169, %f964;
	add.s32 	%r158, %r156, %r15;
	ld.shared.v4.f32 	{%f973, %f974, %f975, %f976}, [%r158];
	fma.rn.f32 	%f977, %f973, %f170, %f969;
	fma.rn.f32 	%f978, %f974, %f170, %f970;
	fma.rn.f32 	%f979, %f975, %f170, %f971;
	fma.rn.f32 	%f980, %f976, %f170, %f972;
	add.s32 	%r159, %r157, %r15;
	ld.shared.v4.f32 	{%f981, %f982, %f983, %f984}, [%r159];
	fma.rn.f32 	%f985, %f981, %f171, %f977;
	fma.rn.f32 	%f986, %f982, %f171, %f978;
	fma.rn.f32 	%f987, %f983, %f171, %f979;
	fma.rn.f32 	%f988, %f984, %f171, %f980;
	add.s32 	%r160, %r158, %r15;
	ld.shared.v4.f32 	{%f989, %f990, %f991, %f992}, [%r160];
	fma.rn.f32 	%f993, %f989, %f172, %f985;
	fma.rn.f32 	%f994, %f990, %f172, %f986;
	fma.rn.f32 	%f995, %f991, %f172, %f987;
	fma.rn.f32 	%f996, %f992, %f172, %f988;
	add.s32 	%r161, %r159, %r15;
	ld.shared.v4.f32 	{%f997, %f998, %f999, %f1000}, [%r161];
	fma.rn.f32 	%f1001, %f997, %f173, %f993;
	fma.rn.f32 	%f1002, %f998, %f173, %f994;
	fma.rn.f32 	%f1003, %f999, %f173, %f995;
	fma.rn.f32 	%f1004, %f1000, %f173, %f996;
	add.s32 	%r162, %r160, %r15;
	ld.shared.v4.f32 	{%f1005, %f1006, %f1007, %f1008}, [%r162];
	fma.rn.f32 	%f1009, %f1005, %f174, %f1001;
	fma.rn.f32 	%f1010, %f1006, %f174, %f1002;
	fma.rn.f32 	%f1011, %f1007, %f174, %f1003;
	fma.rn.f32 	%f1012, %f1008, %f174, %f1004;
	add.s32 	%r163, %r161, %r15;
	ld.shared.v4.f32 	{%f1013, %f1014, %f1015, %f1016}, [%r163];
	fma.rn.f32 	%f1017, %f1013, %f175, %f1009;
	fma.rn.f32 	%f1018, %f1014, %f175, %f1010;
	fma.rn.f32 	%f1019, %f1015, %f175, %f1011;
	fma.rn.f32 	%f1020, %f1016, %f175, %f1012;
	add.s32 	%r164, %r162, %r15;
	ld.shared.v4.f32 	{%f1021, %f1022, %f1023, %f1024}, [%r164];
	fma.rn.f32 	%f1025, %f1021, %f176, %f1017;
	fma.rn.f32 	%f1026, %f1022, %f176, %f1018;
	fma.rn.f32 	%f1027, %f1023, %f176, %f1019;
	fma.rn.f32 	%f1028, %f1024, %f176, %f1020;
	add.s32 	%r165, %r163, %r15;
	ld.shared.v4.f32 	{%f1029, %f1030, %f1031, %f1032}, [%r165];
	fma.rn.f32 	%f1033, %f1029, %f177, %f1025;
	fma.rn.f32 	%f1034, %f1030, %f177, %f1026;
	fma.rn.f32 	%f1035, %f1031, %f177, %f1027;
	fma.rn.f32 	%f1036, %f1032, %f177, %f1028;
	add.s32 	%r166, %r164, %r15;
	ld.shared.v4.f32 	{%f1037, %f1038, %f1039, %f1040}, [%r166];
	fma.rn.f32 	%f1041, %f1037, %f178, %f1033;
	fma.rn.f32 	%f1042, %f1038, %f178, %f1034;
	fma.rn.f32 	%f1043, %f1039, %f178, %f1035;
	fma.rn.f32 	%f1044, %f1040, %f178, %f1036;
	add.s32 	%r167, %r165, %r15;
	ld.shared.v4.f32 	{%f1045, %f1046, %f1047, %f1048}, [%r167];
	fma.rn.f32 	%f1049, %f1045, %f179, %f1041;
	fma.rn.f32 	%f1050, %f1046, %f179, %f1042;
	fma.rn.f32 	%f1051, %f1047, %f179, %f1043;
	fma.rn.f32 	%f1052, %f1048, %f179, %f1044;
	add.s32 	%r168, %r166, %r15;
	ld.shared.v4.f32 	{%f1053, %f1054, %f1055, %f1056}, [%r168];
	fma.rn.f32 	%f1057, %f1053, %f180, %f1049;
	fma.rn.f32 	%f1058, %f1054, %f180, %f1050;
	fma.rn.f32 	%f1059, %f1055, %f180, %f1051;
	fma.rn.f32 	%f1060, %f1056, %f180, %f1052;
	add.s32 	%r169, %r167, %r15;
	ld.shared.v4.f32 	{%f1061, %f1062, %f1063, %f1064}, [%r169];
	fma.rn.f32 	%f1065, %f1061, %f181, %f1057;
	fma.rn.f32 	%f1066, %f1062, %f181, %f1058;
	fma.rn.f32 	%f1067, %f1063, %f181, %f1059;
	fma.rn.f32 	%f1068, %f1064, %f181, %f1060;
	add.s32 	%r170, %r168, %r15;
	ld.shared.v4.f32 	{%f1069, %f1070, %f1071, %f1072}, [%r170];
	fma.rn.f32 	%f1073, %f1069, %f182, %f1065;
	fma.rn.f32 	%f1074, %f1070, %f182, %f1066;
	fma.rn.f32 	%f1075, %f1071, %f182, %f1067;
	fma.rn.f32 	%f1076, %f1072, %f182, %f1068;
	add.s32 	%r171, %r169, %r15;
	ld.shared.v4.f32 	{%f1077, %f1078, %f1079, %f1080}, [%r171];
	fma.rn.f32 	%f1081, %f1077, %f183, %f1073;
	fma.rn.f32 	%f1082, %f1078, %f183, %f1074;
	fma.rn.f32 	%f1083, %f1079, %f183, %f1075;
	fma.rn.f32 	%f1084, %f1080, %f183, %f1076;
	add.s32 	%r172, %r170, %r15;
	ld.shared.v4.f32 	{%f1085, %f1086, %f1087, %f1088}, [%r172];
	fma.rn.f32 	%f1089, %f1085, %f184, %f1081;
	fma.rn.f32 	%f1090, %f1086, %f184, %f1082;
	fma.rn.f32 	%f1091, %f1087, %f184, %f1083;
	fma.rn.f32 	%f1092, %f1088, %f184, %f1084;
	add.s32 	%r173, %r171, %r15;
	ld.shared.v4.f32 	{%f1093, %f1094, %f1095, %f1096}, [%r173];
	fma.rn.f32 	%f1097, %f1093, %f185, %f1089;
	fma.rn.f32 	%f1098, %f1094, %f185, %f1090;
	fma.rn.f32 	%f1099, %f1095, %f185, %f1091;
	fma.rn.f32 	%f1100, %f1096, %f185, %f1092;
	add.s32 	%r174, %r172, %r15;
	ld.shared.v4.f32 	{%f1101, %f1102, %f1103, %f1104}, [%r174];
	fma.rn.f32 	%f1105, %f1101, %f186, %f1097;
	fma.rn.f32 	%f1106, %f1102, %f186, %f1098;
	fma.rn.f32 	%f1107, %f1103, %f186, %f1099;
	fma.rn.f32 	%f1108, %f1104, %f186, %f1100;
	add.s32 	%r175, %r173, %r15;
	ld.shared.v4.f32 	{%f1109, %f1110, %f1111, %f1112}, [%r175];
	fma.rn.f32 	%f1113, %f1109, %f187, %f1105;
	fma.rn.f32 	%f1114, %f1110, %f187, %f1106;
	fma.rn.f32 	%f1115, %f1111, %f187, %f1107;
	fma.rn.f32 	%f1116, %f1112, %f187, %f1108;
	add.s32 	%r176, %r174, %r15;
	ld.shared.v4.f32 	{%f1117, %f1118, %f1119, %f1120}, [%r176];
	fma.rn.f32 	%f1121, %f1117, %f188, %f1113;
	fma.rn.f32 	%f1122, %f1118, %f188, %f1114;
	fma.rn.f32 	%f1123, %f1119, %f188, %f1115;
	fma.rn.f32 	%f1124, %f1120, %f188, %f1116;
	add.s32 	%r177, %r175, %r15;
	ld.shared.v4.f32 	{%f1125, %f1126, %f1127, %f1128}, [%r177];
	fma.rn.f32 	%f1129, %f1125, %f189, %f1121;
	fma.rn.f32 	%f1130, %f1126, %f189, %f1122;
	fma.rn.f32 	%f1131, %f1127, %f189, %f1123;
	fma.rn.f32 	%f1132, %f1128, %f189, %f1124;
	add.s32 	%r178, %r176, %r15;
	ld.shared.v4.f32 	{%f1133, %f1134, %f1135, %f1136}, [%r178];
	fma.rn.f32 	%f1137, %f1133, %f190, %f1129;
	fma.rn.f32 	%f1138, %f1134, %f190, %f1130;
	fma.rn.f32 	%f1139, %f1135, %f190, %f1131;
	fma.rn.f32 	%f1140, %f1136, %f190, %f1132;
	add.s32 	%r179, %r177, %r15;
	ld.shared.v4.f32 	{%f1141, %f1142, %f1143, %f1144}, [%r179];
	fma.rn.f32 	%f1145, %f1141, %f191, %f1137;
	fma.rn.f32 	%f1146, %f1142, %f191, %f1138;
	fma.rn.f32 	%f1147, %f1143, %f191, %f1139;
	fma.rn.f32 	%f1148, %f1144, %f191, %f1140;
	add.s32 	%r180, %r178, %r15;
	ld.shared.v4.f32 	{%f1149, %f1150, %f1151, %f1152}, [%r180];
	fma.rn.f32 	%f1153, %f1149, %f192, %f1145;
	fma.rn.f32 	%f1154, %f1150, %f192, %f1146;
	fma.rn.f32 	%f1155, %f1151, %f192, %f1147;
	fma.rn.f32 	%f1156, %f1152, %f192, %f1148;
	add.s32 	%r181, %r179, %r15;
	ld.shared.v4.f32 	{%f1157, %f1158, %f1159, %f1160}, [%r181];
	fma.rn.f32 	%f1161, %f1157, %f193, %f1153;
	fma.rn.f32 	%f1162, %f1158, %f193, %f1154;
	fma.rn.f32 	%f1163, %f1159, %f193, %f1155;
	fma.rn.f32 	%f1164, %f1160, %f193, %f1156;
	add.s32 	%r182, %r180, %r15;
	ld.shared.v4.f32 	{%f1165, %f1166, %f1167, %f1168}, [%r182];
	fma.rn.f32 	%f1169, %f1165, %f194, %f1161;
	fma.rn.f32 	%f1170, %f1166, %f194, %f1162;
	fma.rn.f32 	%f1171, %f1167, %f194, %f1163;
	fma.rn.f32 	%f1172, %f1168, %f194, %f1164;
	add.s32 	%r183, %r181, %r15;
	ld.shared.v4.f32 	{%f1173, %f1174, %f1175, %f1176}, [%r183];
	fma.rn.f32 	%f1177, %f1173, %f195, %f1169;
	fma.rn.f32 	%f1178, %f1174, %f195, %f1170;
	fma.rn.f32 	%f1179, %f1175, %f195, %f1171;
	fma.rn.f32 	%f1180, %f1176, %f195, %f1172;
	add.s32 	%r184, %r182, %r15;
	ld.shared.v4.f32 	{%f1181, %f1182, %f1183, %f1184}, [%r184];
	fma.rn.f32 	%f1185, %f1181, %f196, %f1177;
	fma.rn.f32 	%f1186, %f1182, %f196, %f1178;
	fma.rn.f32 	%f1187, %f1183, %f196, %f1179;
	fma.rn.f32 	%f1188, %f1184, %f196, %f1180;
	add.s32 	%r185, %r183, %r15;
	ld.shared.v4.f32 	{%f1189, %f1190, %f1191, %f1192}, [%r185];
	fma.rn.f32 	%f1193, %f1189, %f197, %f1185;
	fma.rn.f32 	%f1194, %f1190, %f197, %f1186;
	fma.rn.f32 	%f1195, %f1191, %f197, %f1187;
	fma.rn.f32 	%f1196, %f1192, %f197, %f1188;
	add.s32 	%r186, %r184, %r15;
	ld.shared.v4.f32 	{%f1197, %f1198, %f1199, %f1200}, [%r186];
	fma.rn.f32 	%f1201, %f1197, %f198, %f1193;
	fma.rn.f32 	%f1202, %f1198, %f198, %f1194;
	fma.rn.f32 	%f1203, %f1199, %f198, %f1195;
	fma.rn.f32 	%f1204, %f1200, %f198, %f1196;
	add.s32 	%r187, %r185, %r15;
	ld.shared.v4.f32 	{%f1205, %f1206, %f1207, %f1208}, [%r187];
	fma.rn.f32 	%f1209, %f1205, %f199, %f1201;
	fma.rn.f32 	%f1210, %f1206, %f199, %f1202;
	fma.rn.f32 	%f1211, %f1207, %f199, %f1203;
	fma.rn.f32 	%f1212, %f1208, %f199, %f1204;
	add.s32 	%r188, %r186, %r15;
	ld.shared.v4.f32 	{%f1213, %f1214, %f1215, %f1216}, [%r188];
	fma.rn.f32 	%f1217, %f1213, %f200, %f1209;
	fma.rn.f32 	%f1218, %f1214, %f200, %f1210;
	fma.rn.f32 	%f1219, %f1215, %f200, %f1211;
	fma.rn.f32 	%f1220, %f1216, %f200, %f1212;
	add.s32 	%r189, %r187, %r15;
	ld.shared.v4.f32 	{%f1221, %f1222, %f1223, %f1224}, [%r189];
	fma.rn.f32 	%f1225, %f1221, %f201, %f1217;
	fma.rn.f32 	%f1226, %f1222, %f201, %f1218;
	fma.rn.f32 	%f1227, %f1223, %f201, %f1219;
	fma.rn.f32 	%f1228, %f1224, %f201, %f1220;
	add.s32 	%r190, %r188, %r15;
	ld.shared.v4.f32 	{%f1229, %f1230, %f1231, %f1232}, [%r190];
	fma.rn.f32 	%f1233, %f1229, %f202, %f1225;
	fma.rn.f32 	%f1234, %f1230, %f202, %f1226;
	fma.rn.f32 	%f1235, %f1231, %f202, %f1227;
	fma.rn.f32 	%f1236, %f1232, %f202, %f1228;
	add.s32 	%r191, %r189, %r15;
	ld.shared.v4.f32 	{%f1237, %f1238, %f1239, %f1240}, [%r191];
	fma.rn.f32 	%f1241, %f1237, %f203, %f1233;
	fma.rn.f32 	%f1242, %f1238, %f203, %f1234;
	fma.rn.f32 	%f1243, %f1239, %f203, %f1235;
	fma.rn.f32 	%f1244, %f1240, %f203, %f1236;
	add.s32 	%r192, %r190, %r15;
	ld.shared.v4.f32 	{%f1245, %f1246, %f1247, %f1248}, [%r192];
	fma.rn.f32 	%f1249, %f1245, %f204, %f1241;
	fma.rn.f32 	%f1250, %f1246, %f204, %f1242;
	fma.rn.f32 	%f1251, %f1247, %f204, %f1243;
	fma.rn.f32 	%f1252, %f1248, %f204, %f1244;
	add.s32 	%r193, %r191, %r15;
	ld.shared.v4.f32 	{%f1253, %f1254, %f1255, %f1256}, [%r193];
	fma.rn.f32 	%f1257, %f1253, %f205, %f1249;
	fma.rn.f32 	%f1258, %f1254, %f205, %f1250;
	fma.rn.f32 	%f1259, %f1255, %f205, %f1251;
	fma.rn.f32 	%f1260, %f1256, %f205, %f1252;
	add.s32 	%r194, %r192, %r15;
	ld.shared.v4.f32 	{%f1261, %f1262, %f1263, %f1264}, [%r194];
	fma.rn.f32 	%f1265, %f1261, %f206, %f1257;
	fma.rn.f32 	%f1266, %f1262, %f206, %f1258;
	fma.rn.f32 	%f1267, %f1263, %f206, %f1259;
	fma.rn.f32 	%f1268, %f1264, %f206, %f1260;
	add.s32 	%r195, %r193, %r15;
	ld.shared.v4.f32 	{%f1269, %f1270, %f1271, %f1272}, [%r195];
	fma.rn.f32 	%f1273, %f1269, %f207, %f1265;
	fma.rn.f32 	%f1274, %f1270, %f207, %f1266;
	fma.rn.f32 	%f1275, %f1271, %f207, %f1267;
	fma.rn.f32 	%f1276, %f1272, %f207, %f1268;
	add.s32 	%r196, %r194, %r15;
	ld.shared.v4.f32 	{%f1277, %f1278, %f1279, %f1280}, [%r196];
	fma.rn.f32 	%f1281, %f1277, %f208, %f1273;
	fma.rn.f32 	%f1282, %f1278, %f208, %f1274;
	fma.rn.f32 	%f1283, %f1279, %f208, %f1275;
	fma.rn.f32 	%f1284, %f1280, %f208, %f1276;
	add.s32 	%r197, %r195, %r15;
	ld.shared.v4.f32 	{%f1285, %f1286, %f1287, %f1288}, [%r197];
	fma.rn.f32 	%f1289, %f1285, %f209, %f1281;
	fma.rn.f32 	%f1290, %f1286, %f209, %f1282;
	fma.rn.f32 	%f1291, %f1287, %f209, %f1283;
	fma.rn.f32 	%f1292, %f1288, %f209, %f1284;
	add.s32 	%r198, %r196, %r15;
	ld.shared.v4.f32 	{%f1293, %f1294, %f1295, %f1296}, [%r198];
	fma.rn.f32 	%f1297, %f1293, %f210, %f1289;
	fma.rn.f32 	%f1298, %f1294, %f210, %f1290;
	fma.rn.f32 	%f1299, %f1295, %f210, %f1291;
	fma.rn.f32 	%f1300, %f1296, %f210, %f1292;
	add.s32 	%r199, %r197, %r15;
	ld.shared.v4.f32 	{%f1301, %f1302, %f1303, %f1304}, [%r199];
	fma.rn.f32 	%f1305, %f1301, %f211, %f1297;
	fma.rn.f32 	%f1306, %f1302, %f211, %f1298;
	fma.rn.f32 	%f1307, %f1303, %f211, %f1299;
	fma.rn.f32 	%f1308, %f1304, %f211, %f1300;
	mul.f32 	%f1309, %f214, %f1305;
	fma.rn.f32 	%f1310, %f213, %f793, %f1309;
	mul.f32 	%f1311, %f216, %f1310;
	mul.f32 	%f1312, %f214, %f1306;
	fma.rn.f32 	%f1313, %f213, %f794, %f1312;
	mul.f32 	%f1314, %f216, %f1313;
	mul.f32 	%f1315, %f214, %f1307;
	fma.rn.f32 	%f1316, %f213, %f795, %f1315;
	mul.f32 	%f1317, %f216, %f1316;
	mul.f32 	%f1318, %f214, %f1308;
	fma.rn.f32 	%f1319, %f213, %f796, %f1318;
	mul.f32 	%f1320, %f216, %f1319;
	st.global.v4.f32 	[%rd61], {%f1311, %f1314, %f1317, %f1320};
	add.s32 	%r217, %r217, 1;
	setp.ne.s32 	%p28, %r217, %r4;
	@%p28 bra 	$L__BB0_45;
$L__BB0_46:
	st.global.f32 	[%rd19], %f212;
	st.global.f32 	[%rd20], %f215;
	bar.sync 	0;
	add.s32 	%r207, %r207, 1;
	setp.ne.s32 	%p29, %r207, %r2;
	@%p29 bra 	$L__BB0_15;
	add.s32 	%r200, %r200, 1;
	setp.ne.s32 	%p30, %r200, %r2;
	@%p30 bra 	$L__BB0_2;
$L__BB0_48:
	ret;

}


// ===== COMPILED SASS (sm_100) =====

	.target	sm_100

	.elftype	@"ET_EXEC"


//--------------------- .note.nv.tkinfo           --------------------------
	.section	.note.nv.tkinfo,"",@"SHT_NOTE"
	.sectionflags	@"SHF_NOTE_NV_TKINFO"
	.tkinfo
        /*0018*/ 	.word	0x00000002
        /*0030*/ 	.string	""
        /*0030*/ 	.string	"ptxas"
        /*0030*/ 	.string	"Cuda compilation tools, release 13.0, V13.0.88"
        /*0030*/ 	.string	"Build cuda_13.0.r13.0/compiler.36424714_0"
        /*0030*/ 	.string	"-arch sm_100 -m 64 "



//--------------------- .note.nv.cuinfo           --------------------------
	.section	.note.nv.cuinfo,"",@"SHT_NOTE"
	.sectionflags	@"SHF_NOTE_NV_CUINFO"
        /*0018*/ 	.short	0x0002
        /*001a*/ 	.short	0x0064
        /*001c*/ 	.short	0x0082
	.zero		2


//--------------------- .nv.info                  --------------------------
	.section	.nv.info,"",@"SHT_CUDA_INFO"
	.align	4


	//----- nvinfo : EIATTR_REGCOUNT
	.align		4
        /*0000*/ 	.byte	0x04, 0x2f
        /*0002*/ 	.short	(.L_1 - .L_0)
	.align		4
.L_0:
        /*0004*/ 	.word	index@(_Z7forwardPKfS0_S0_iiifPfS1_S1_)
        /*0008*/ 	.word	0x00000097


	//----- nvinfo : EIATTR_FRAME_SIZE
	.align		4
.L_1:
        /*000c*/ 	.byte	0x04, 0x11
        /*000e*/ 	.short	(.L_3 - .L_2)
	.align		4
.L_2:
        /*0010*/ 	.word	index@($__internal_0_$__cuda_sm20_rcp_rn_f32_slowpath)
        /*0014*/ 	.word	0x00000000


	//----- nvinfo : EIATTR_FRAME_SIZE
	.align		4
.L_3:
        /*0018*/ 	.byte	0x04, 0x11
        /*001a*/ 	.short	(.L_5 - .L_4)
	.align		4
.L_4:
        /*001c*/ 	.word	index@(_Z7forwardPKfS0_S0_iiifPfS1_S1_)
        /*0020*/ 	.word	0x00000000


	//----- nvinfo : EIATTR_MIN_STACK_SIZE
	.align		4
.L_5:
        /*0024*/ 	.byte	0x04, 0x12
        /*0026*/ 	.short	(.L_7 - .L_6)
	.align		4
.L_6:
        /*0028*/ 	.word	index@(_Z7forwardPKfS0_S0_iiifPfS1_S1_)
        /*002c*/ 	.word	0x00000000
.L_7:


//--------------------- .nv.compat                --------------------------
	.section	.nv.compat,"",@"SHT_CUDA_COMPAT_INFO"
	.align	4
        /*0000*/ 	.byte	0x02, 0x09, 0x00, 0x00, 0x02, 0x02, 0x01, 0x00, 0x02, 0x05, 0x05, 0x00, 0x03, 0x07, 0x01, 0x01
        /*0010*/ 	.byte	0x02, 0x03, 0x00, 0x00, 0x02, 0x06, 0x01, 0x00, 0x04, 0x0b, 0x08, 0x00, 0x01, 0x00, 0x00, 0x00
        /*0020*/ 	.byte	0x00, 0x00, 0x00, 0x00


//--------------------- .nv.info._Z7forwardPKfS0_S0_iiifPfS1_S1_ --------------------------
	.section	.nv.info._Z7forwardPKfS0_S0_iiifPfS1_S1_,"",@"SHT_CUDA_INFO"
	.sectionflags	@""
	.align	4


	//----- nvinfo : EIATTR_CUDA_API_VERSION
	.align		4
        /*0000*/ 	.byte	0x04, 0x37
        /*0002*/ 	.short	(.L_9 - .L_8)
.L_8:
        /*0004*/ 	.word	0x00000082


	//----- nvinfo : EIATTR_KPARAM_INFO
	.align		4
.L_9:
        /*0008*/ 	.byte	0x04, 0x17
        /*000a*/ 	.short	(.L_11 - .L_10)
.L_10:
        /*000c*/ 	.word	0x00000000
        /*0010*/ 	.short	0x0009
        /*0012*/ 	.short	0x0038
        /*0014*/ 	.byte	0x00, 0xf5, 0x21, 0x00


	//----- nvinfo : EIATTR_KPARAM_INFO
	.align		4
.L_11:
        /*0018*/ 	.byte	0x04, 0x17
        /*001a*/ 	.short	(.L_13 - .L_12)
.L_12:
        /*001c*/ 	.word	0x00000000
        /*0020*/ 	.short	0x0008
        /*0022*/ 	.short	0x0030
        /*0024*/ 	.byte	0x00, 0xf5, 0x21, 0x00


	//----- nvinfo : EIATTR_KPARAM_INFO
	.align		4
.L_13:
        /*0028*/ 	.byte	0x04, 0x17
        /*002a*/ 	.short	(.L_15 - .L_14)
.L_14:
        /*002c*/ 	.word	0x00000000
        /*0030*/ 	.short	0x0007
        /*0032*/ 	.short	0x0028
        /*0034*/ 	.byte	0x00, 0xf5, 0x21, 0x00


	//----- nvinfo : EIATTR_KPARAM_INFO
	.align		4
.L_15:
        /*0038*/ 	.byte	0x04, 0x17
        /*003a*/ 	.short	(.L_17 - .L_16)
.L_16:
        /*003c*/ 	.word	0x00000000
        /*0040*/ 	.short	0x0006
        /*0042*/ 	.short	0x0024
        /*0044*/ 	.byte	0x00, 0xf0, 0x11, 0x00


	//----- nvinfo : EIATTR_KPARAM_INFO
	.align		4
.L_17:
        /*0048*/ 	.byte	0x04, 0x17
        /*004a*/ 	.short	(.L_19 - .L_18)
.L_18:
        /*004c*/ 	.word	0x00000000
        /*0050*/ 	.short	0x0005
        /*0052*/ 	.short	0x0020
        /*0054*/ 	.byte	0x00, 0xf0, 0x11, 0x00


	//----- nvinfo : EIATTR_KPARAM_INFO
	.align		4
.L_19:
        /*0058*/ 	.byte	0x04, 0x17
        /*005a*/ 	.short	(.L_21 - .L_20)
.L_20:
        /*005c*/ 	.word	0x00000000
        /*0060*/ 	.short	0x0004
        /*0062*/ 	.short	0x001c
        /*0064*/ 	.byte	0x00, 0xf0, 0x11, 0x00


	//----- nvinfo : EIATTR_KPARAM_INFO
	.align		4
.L_21:
        /*0068*/ 	.byte	0x04, 0x17
        /*006a*/ 	.short	(.L_23 - .L_22)
.L_22:
        /*006c*/ 	.word	0x00000000
        /*0070*/ 	.short	0x0003
        /*0072*/ 	.short	0x0018
        /*0074*/ 	.byte	0x00, 0xf0, 0x11, 0x00


	//----- nvinfo : EIATTR_KPARAM_INFO
	.align		4
.L_23:
        /*0078*/ 	.byte	0x04, 0x17
        /*007a*/ 	.short	(.L_25 - .L_24)
.L_24:
        /*007c*/ 	.word	0x00000000
        /*0080*/ 	.short	0x0002
        /*0082*/ 	.short	0x0010
        /*0084*/ 	.byte	0x00, 0xf5, 0x21, 0x00


	//----- nvinfo : EIATTR_KPARAM_INFO
	.align		4
.L_25:
        /*0088*/ 	.byte	0x04, 0x17
        /*008a*/ 	.short	(.L_27 - .L_26)
.L_26:
        /*008c*/ 	.word	0x00000000
        /*0090*/ 	.short	0x0001
        /*0092*/ 	.short	0x0008
        /*0094*/ 	.byte	0x00, 0xf5, 0x21, 0x00


	//----- nvinfo : EIATTR_KPARAM_INFO
	.align		4
.L_27:
        /*0098*/ 	.byte	0x04, 0x17
        /*009a*/ 	.short	(.L_29 - .L_28)
.L_28:
        /*009c*/ 	.word	0x00000000
        /*00a0*/ 	.short	0x0000
        /*00a2*/ 	.short	0x0000
        /*00a4*/ 	.byte	0x00, 0xf5, 0x21, 0x00


	//----- nvinfo : EIATTR_SPARSE_MMA_MASK
	.align		4
.L_29:
        /*00a8*/ 	.byte	0x03, 0x50
        /*00aa*/ 	.short	0x0000


	//----- nvinfo : EIATTR_MAXREG_COUNT
	.align		4
        /*00ac*/ 	.byte	0x03, 0x1b
        /*00ae*/ 	.short	0x00ff


	//----- nvinfo : EIATTR_NUM_BARRIERS
	.align		4
        /*00b0*/ 	.byte	0x02, 0x4c
        /*00b2*/ 	.byte	0x01
	.zero		1


	//----- nvinfo : EIATTR_MERCURY_ISA_VERSION
	.align		4
        /*00b4*/ 	.byte	0x03, 0x5f
        /*00b6*/ 	.short	0x0101


	//----- nvinfo : EIATTR_VRC_CTA_INIT_COUNT
	.align		4
        /*00b8*/ 	.byte	0x02, 0x4a
	.zero		1
	.zero		1


	//----- nvinfo : EIATTR_EXIT_INSTR_OFFSETS
	.align		4
        /*00bc*/ 	.byte	0x04, 0x1c
        /*00be*/ 	.short	(.L_31 - .L_30)


	//   ....[0]....
.L_30:
        /*00c0*/ 	.word	0x00000030


	//   ....[1]....
        /*00c4*/ 	.word	0x00005e50


	//----- nvinfo : EIATTR_CRS_STACK_SIZE
	.align		4
.L_31:
        /*00c8*/ 	.byte	0x04, 0x1e
        /*00ca*/ 	.short	(.L_33 - .L_32)
.L_32:
        /*00cc*/ 	.word	0x00000000


	//----- nvinfo : EIATTR_CBANK_PARAM_SIZE
	.align		4
.L_33:
        /*00d0*/ 	.byte	0x03, 0x19
        /*00d2*/ 	.short	0x0040


	//----- nvinfo : EIATTR_PARAM_CBANK
	.align		4
        /*00d4*/ 	.byte	0x04, 0x0a
        /*00d6*/ 	.short	(.L_35 - .L_34)
	.align		4
.L_34:
        /*00d8*/ 	.word	index@(.nv.constant0._Z7forwardPKfS0_S0_iiifPfS1_S1_)
        /*00dc*/ 	.short	0x0380
        /*00de*/ 	.short	0x0040


	//----- nvinfo : EIATTR_SW_WAR
	.align		4
.L_35:
        /*00e0*/ 	.byte	0x04, 0x36
        /*00e2*/ 	.short	(.L_37 - .L_36)
.L_36:
        /*00e4*/ 	.word	0x00000008
.L_37:


//--------------------- .nv.callgraph             --------------------------
	.section	.nv.callgraph,"",@"SHT_CUDA_CALLGRAPH"
	.align	4
	.sectionentsize	8
	.align		4
        /*0000*/ 	.word	0x00000000
	.align		4
        /*0004*/ 	.word	0xffffffff
	.align		4
        /*0008*/ 	.word	0x00000000
	.align		4
        /*000c*/ 	.word	0xfffffffe
	.align		4
        /*0010*/ 	.word	0x00000000
	.align		4
        /*0014*/ 	.word	0xfffffffd
	.align		4
        /*0018*/ 	.word	0x00000000
	.align		4
        /*001c*/ 	.word	0xfffffffc


//--------------------- .text._Z7forwardPKfS0_S0_iiifPfS1_S1_ --------------------------
	.section	.text._Z7forwardPKfS0_S0_iiifPfS1_S1_,"ax",@progbits
	.align	128
        .global         _Z7forwardPKfS0_S0_iiifPfS1_S1_
        .type           _Z7forwardPKfS0_S0_iiifPfS1_S1_,@function
        .size           _Z7forwardPKfS0_S0_iiifPfS1_S1_,(.L_x_28 - _Z7forwardPKfS0_S0_iiifPfS1_S1_)
        .other          _Z7forwardPKfS0_S0_iiifPfS1_S1_,@"STO_CUDA_ENTRY STV_DEFAULT"
_Z7forwardPKfS0_S0_iiifPfS1_S1_:
.text._Z7forwardPKfS0_S0_iiifPfS1_S1_:
[----:B------:R-:W-:Y:S08]  /*0000*/  LDC R1, c[0x0][0x37c] ;  /* 0x0000df00ff017b82 */ /* 0x000ff00000000800 */
[----:B------:R-:W0:Y:S02]  /*0010*/  LDC R132, c[0x0][0x39c] ;  /* 0x0000e700ff847b82 */ /* 0x000e240000000800 */
[----:B0-----:R-:W-:-:S13]  /*0020*/  ISETP.GE.AND P0, PT, R132, 0x40, PT ;  /* 0x000000408400780c */ /* 0x001fda0003f06270 */
[----:B------:R-:W-:Y:S05]  /*0030*/  @!P0 EXIT ;  /* 0x000000000000894d */ /* 0x000fea0003800000 */
[----:B------:R-:W0:Y:S01]  /*0040*/  S2R R3, SR_TID.X ;  /* 0x0000000000037919 */ /* 0x000e220000002100 */
[----:B------:R-:W1:Y:S01]  /*0050*/  S2UR UR8, SR_CTAID.X ;  /* 0x00000000000879c3 */ /* 0x000e620000002500 */
[----:B------:R-:W2:Y:S01]  /*0060*/  LDCU UR7, c[0x0][0x3a0] ;  /* 0x00007400ff0777ac */ /* 0x000ea20008000800 */
[----:B------:R-:W-:Y:S01]  /*0070*/  UMOV UR4, 0x400 ;  /* 0x0000040000047882 */ /* 0x000fe20000000000 */
[----:B------:R-:W3:Y:S05]  /*0080*/  LDCU.64 UR12, c[0x0][0x358] ;  /* 0x00006b00ff0c77ac */ /* 0x000eea0008000a00 */
[----:B------:R-:W4:Y:S01]  /*0090*/  S2UR UR6, SR_CgaCtaId ;  /* 0x00000000000679c3 */ /* 0x000f220000008800 */
[----:B--2---:R-:W-:-:S04]  /*00a0*/  USHF.R.S32.HI UR5, URZ, 0x1f, UR7 ;  /* 0x0000001fff057899 */ /* 0x004fc80008011407 */
[----:B------:R-:W-:Y:S01]  /*00b0*/  ULEA.HI UR5, UR5, UR7, URZ, 0x2 ;  /* 0x0000000705057291 */ /* 0x000fe2000f8f10ff */
[----:B-1----:R-:W-:-:S04]  /*00c0*/  IMAD R132, R132, UR8, RZ ;  /* 0x0000000884847c24 */ /* 0x002fc8000f8e02ff */
[C---:B------:R-:W-:Y:S02]  /*00d0*/  IMAD R2, R132.reuse, UR7, RZ ;  /* 0x0000000784027c24 */ /* 0x040fe4000f8e02ff */
[----:B0-----:R-:W-:Y:S01]  /*00e0*/  IMAD R131, R3, UR7, RZ ;  /* 0x0000000703837c24 */ /* 0x001fe2000f8e02ff */
[----:B----4-:R-:W-:Y:S01]  /*00f0*/  ULEA UR4, UR6, UR4, 0x18 ;  /* 0x0000000406047291 */ /* 0x010fe2000f8ec0ff */
[----:B------:R-:W-:Y:S01]  /*0100*/  IADD3 R132, PT, PT, R132, R3, RZ ;  /* 0x0000000384847210 */ /* 0x000fe20007ffe0ff */
[----:B------:R-:W-:Y:S02]  /*0110*/  USHF.R.S32.HI UR6, URZ, 0x2, UR5 ;  /* 0x00000002ff067899 */ /* 0x000fe40008011405 */
[----:B------:R-:W-:Y:S01]  /*0120*/  SHF.R.S32.HI R5, RZ, 0x1f, R131 ;  /* 0x0000001fff057819 */ /* 0x000fe20000011483 */
[----:B------:R-:W-:Y:S01]  /*0130*/  ULEA UR11, UR7, UR4, 0x8 ;  /* 0x00000004070b7291 */ /* 0x000fe2000f8e40ff */
[C---:B------:R-:W-:Y:S01]  /*0140*/  IADD3 R0, P0, PT, R2.reuse, R131, RZ ;  /* 0x0000008302007210 */ /* 0x040fe20007f1e0ff */
[----:B------:R-:W-:Y:S01]  /*0150*/  ULOP3.LUT UR14, UR6, 0x1ffffff8, URZ, 0xc0, !UPT ;  /* 0x1ffffff8060e7892 */ /* 0x000fe2000f8ec0ff */
[----:B------:R-:W-:Y:S01]  /*0160*/  LEA R131, R131, UR4, 0x2 ;  /* 0x0000000483837c11 */ /* 0x000fe2000f8e10ff */
[----:B------:R-:W-:Y:S01]  /*0170*/  ULEA UR7, UR7, UR11, 0x8 ;  /* 0x0000000b07077291 */ /* 0x000fe2000f8e40ff */
[----:B------:R-:W-:Y:S01]  /*0180*/  LEA.HI.X.SX32 R2, R2, R5, 0x1, P0 ;  /* 0x0000000502027211 */ /* 0x000fe200000f0eff */
[----:B---3--:R-:W-:-:S10]  /*0190*/  UMOV UR4, URZ ;  /* 0x000000ff00047c82 */ /* 0x008fd40008000000 */
.L_x_22:
[----:B0-2---:R-:W0:Y:S01]  /*01a0*/  LDC R134, c[0x0][0x3a0] ;  /* 0x0000e800ff867b82 */ /* 0x005e220000000800 */
[----:B------:R-:W1:Y:S02]  /*01b0*/  LDCU UR5, c[0x0][0x39c] ;  /* 0x00007380ff0577ac */ /* 0x000e640008000800 */
[----:B-1----:R-:W-:-:S04]  /*01c0*/  USHF.R.S32.HI UR8, URZ, 0x1f, UR5 ;  /* 0x0000001fff087899 */ /* 0x002fc80008011405 */
[----:B------:R-:W-:Y:S01]  /*01d0*/  ULEA.HI UR8, UR8, UR5, URZ, 0x6 ;  /* 0x0000000508087291 */ /* 0x000fe2000f8f30ff */
[C---:B0-----:R-:W-:Y:S01]  /*01e0*/  ISETP.GE.AND P0, PT, R134.reuse, 0x4, PT ;  /* 0x000000048600780c */ /* 0x041fe20003f06270 */
[----:B------:R-:W-:Y:S01]  /*01f0*/  IMAD R28, R134, UR4, RZ ;  /* 0x00000004861c7c24 */ /* 0x000fe2000f8e02ff */
[----:B------:R-:W-:Y:S02]  /*0200*/  UIADD3 UR4, UPT, UPT, UR4, 0x1, URZ ;  /* 0x0000000104047890 */ /* 0x000fe4000fffe0ff */
[----:B------:R-:W-:Y:S02]  /*0210*/  USHF.R.S32.HI UR10, URZ, 0x6, UR8 ;  /* 0x00000006ff0a7899 */ /* 0x000fe40008011408 */
[----:B------:R-:W-:Y:S02]  /*0220*/  SHF.L.U32 R29, R28, 0x6, RZ ;  /* 0x000000061c1d7819 */ /* 0x000fe400000006ff */
[----:B------:R-:W-:Y:S02]  /*0230*/  UISETP.NE.AND UP0, UPT, UR4, UR10, UPT ;  /* 0x0000000a0400728c */ /* 0x000fe4000bf05270 */
[----:B------:R-:W-:-:S04]  /*0240*/  IADD3 R141, P1, PT, R29, R0, RZ ;  /* 0x000000001d8d7210 */ /* 0x000fc80007f3e0ff */
[----:B------:R-:W-:Y:S01]  /*0250*/  LEA.HI.X.SX32 R142, R29, R2, 0x1, P1 ;  /* 0x000000021d8e7211 */ /* 0x000fe200008f0eff */
[----:B------:R-:W-:Y:S08]  /*0260*/  @!P0 BRA `(.L_x_0) ;  /* 0x0000000800188947 */ /* 0x000ff00003800000 */
[----:B------:R-:W0:Y:S01]  /*0270*/  S2R R133, SR_TID.X ;  /* 0x0000000000857919 */ /* 0x000e220000002100 */
[----:B------:R-:W-:Y:S01]  /*0280*/  UIADD3 UR5, UPT, UPT, UR6, -0x1, URZ ;  /* 0xffffffff06057890 */ /* 0x000fe2000fffe0ff */
[----:B------:R-:W-:-:S03]  /*0290*/  HFMA2 R69, -RZ, RZ, 0, 0 ;  /* 0x00000000ff457431 */ /* 0x000fc600000001ff */
[----:B------:R-:W-:Y:S01]  /*02a0*/  UISETP.GE.U32.AND UP1, UPT, UR5, 0x7, UPT ;  /* 0x000000070500788c */ /* 0x000fe2000bf26070 */
[----:B0-----:R-:W-:-:S08]  /*02b0*/  IMAD R133, R133, UR6, RZ ;  /* 0x0000000685857c24 */ /* 0x001fd0000f8e02ff */
[----:B------:R-:W-:Y:S05]  /*02c0*/  BRA.U !UP1, `(.L_x_1) ;  /* 0x0000000109f87547 */ /* 0x000fea000b800000 */
[----:B------:R-:W0:Y:S01]  /*02d0*/  S2R R29, SR_CgaCtaId ;  /* 0x00000000001d7919 */ /* 0x000e220000008800 */
[----:B------:R-:W1:Y:S01]  /*02e0*/  LDCU.64 UR8, c[0x0][0x388] ;  /* 0x00007100ff0877ac */ /* 0x000e620008000a00 */
[----:B------:R-:W-:Y:S02]  /*02f0*/  MOV R28, 0x400 ;  /* 0x00000400001c7802 */ /* 0x000fe40000000f00 */
[C---:B------:R-:W-:Y:S01]  /*0300*/  SHF.L.U32 R136, R141.reuse, 0x2, RZ ;  /* 0x000000028d887819 */ /* 0x040fe200000006ff */
[----:B------:R-:W2:Y:S01]  /*0310*/  LDCU.64 UR16, c[0x0][0x390] ;  /* 0x00007200ff1077ac */ /* 0x000ea20008000a00 */
[----:B------:R-:W-:Y:S01]  /*0320*/  SHF.L.U64.HI R137, R141, 0x2, R142 ;  /* 0x000000028d897819 */ /* 0x000fe2000001028e */
[----:B------:R-:W-:-:S04]  /*0330*/  ULOP3.LUT UR14, UR6, 0x1ffffff8, URZ, 0xc0, !UPT ;  /* 0x1ffffff8060e7892 */ /* 0x000fc8000f8ec0ff */
[----:B------:R-:W-:Y:S01]  /*0340*/  UIADD3 UR5, UPT, UPT, -UR14, URZ, URZ ;  /* 0x000000ff0e057290 */ /* 0x000fe2000fffe1ff */
[C---:B-1----:R-:W-:Y:S02]  /*0350*/  IADD3 R138, P0, PT, R136.reuse, UR8, RZ ;  /* 0x00000008888a7c10 */ /* 0x042fe4000ff1e0ff */
[----:B--2---:R-:W-:Y:S02]  /*0360*/  IADD3 R136, P2, PT, R136, UR16, RZ ;  /* 0x0000001088887c10 */ /* 0x004fe4000ff5e0ff */
[----:B------:R-:W-:Y:S02]  /*0370*/  IADD3 R138, P1, PT, R138, 0x40, RZ ;  /* 0x000000408a8a7810 */ /* 0x000fe40007f3e0ff */
[----:B------:R-:W-:Y:S02]  /*0380*/  IADD3 R136, P3, PT, R136, 0x40, RZ ;  /* 0x0000004088887810 */ /* 0x000fe40007f7e0ff */
[--C-:B------:R-:W-:Y:S02]  /*0390*/  IADD3.X R139, PT, PT, RZ, UR9, R137.reuse, P1, P0 ;  /* 0x00000009ff8b7c10 */ /* 0x100fe40008fe0489 */
[----:B------:R-:W-:-:S02]  /*03a0*/  IADD3.X R137, PT, PT, RZ, UR17, R137, P3, P2 ;  /* 0x00000011ff897c10 */ /* 0x000fc40009fe4489 */
[----:B0-----:R-:W-:Y:S02]  /*03b0*/  LEA R140, R29, R28, 0x18 ;  /* 0x0000001c1d8c7211 */ /* 0x001fe400078ec0ff */
[----:B------:R-:W-:-:S04]  /*03c0*/  SHF.L.U32 R29, R133, 0x4, RZ ;  /* 0x00000004851d7819 */ /* 0x000fc800000006ff */
[CC--:B------:R-:W-:Y:S02]  /*03d0*/  LEA R28, R134.reuse, R29.reuse, 0x9 ;  /* 0x0000001d861c7211 */ /* 0x0c0fe400078e48ff */
[----:B------:R-:W-:Y:S02]  /*03e0*/  LEA R29, R134, R29, 0x8 ;  /* 0x0000001d861d7211 */ /* 0x000fe400078e40ff */
[--C-:B------:R-:W-:Y:S02]  /*03f0*/  IADD3 R135, PT, PT, R28, 0x40, R140.reuse ;  /* 0x000000401c877810 */ /* 0x100fe40007ffe08c */
[----:B------:R-:W-:-:S07]  /*0400*/  IADD3 R140, PT, PT, R29, 0x40, R140 ;  /* 0x000000401d8c7810 */ /* 0x000fce0007ffe08c */
.L_x_2:
[----:B------:R-:W2:Y:S04]  /*0410*/  LDG.E.128 R28, desc[UR12][R138.64+-0x40] ;  /* 0xffffc00c8a1c7981 */ /* 0x000ea8000c1e1d00 */
[----:B------:R-:W3:Y:S04]  /*0420*/  LDG.E.128 R32, desc[UR12][R136.64+-0x40] ;  /* 0xffffc00c88207981 */ /* 0x000ee8000c1e1d00 */
[----:B------:R-:W4:Y:S04]  /*0430*/  LDG.E.128 R36, desc[UR12][R138.64+-0x30] ;  /* 0xffffd00c8a247981 */ /* 0x000f28000c1e1d00 */
[----:B------:R-:W5:Y:S04]  /*0440*/  LDG.E.128 R40, desc[UR12][R136.64+-0x30] ;  /* 0xffffd00c88287981 */ /* 0x000f68000c1e1d00 */
        /* <DEDUP_REMOVED lines=10> */
[----:B------:R0:W5:Y:S04]  /*04f0*/  LDG.E.128 R84, desc[UR12][R138.64+0x30] ;  /* 0x0000300c8a547981 */ /* 0x000168000c1e1d00 */
[----:B------:R1:W5:Y:S01]  /*0500*/  LDG.E.128 R88, desc[UR12][R136.64+0x30] ;  /* 0x0000300c88587981 */ /* 0x000362000c1e1d00 */
[----:B------:R-:W-:-:S04]  /*0510*/  UIADD3 UR5, UPT, UPT, UR5, 0x8, URZ ;  /* 0x0000000805057890 */ /* 0x000fc8000fffe0ff */
[----:B------:R-:W-:Y:S01]  /*0520*/  UISETP.NE.AND UP1, UPT, UR5, URZ, UPT ;  /* 0x000000ff0500728c */ /* 0x000fe2000bf25270 */
[----:B0-----:R-:W-:Y:S02]  /*0530*/  IADD3 R138, P0, PT, R138, 0x80, RZ ;  /* 0x000000808a8a7810 */ /* 0x001fe40007f1e0ff */
[----:B-1----:R-:W-:Y:S02]  /*0540*/  IADD3 R136, P1, PT, R136, 0x80, RZ ;  /* 0x0000008088887810 */ /* 0x002fe40007f3e0ff */
[----:B------:R-:W-:Y:S02]  /*0550*/  IADD3.X R139, PT, PT, RZ, R139, RZ, P0, !PT ;  /* 0x0000008bff8b7210 */ /* 0x000fe400007fe4ff */
[----:B------:R-:W-:Y:S01]  /*0560*/  IADD3.X R137, PT, PT, RZ, R137, RZ, P1, !PT ;  /* 0x00000089ff897210 */ /* 0x000fe20000ffe4ff */
[----:B--2---:R-:W-:Y:S04]  /*0570*/  STS.128 [R140+-0x40], R28 ;  /* 0xffffc01c8c007388 */ /* 0x004fe80000000c00 */
[----:B---3--:R-:W-:Y:S04]  /*0580*/  STS.128 [R135+-0x40], R32 ;  /* 0xffffc02087007388 */ /* 0x008fe80000000c00 */
[----:B----4-:R-:W-:Y:S04]  /*0590*/  STS.128 [R140+-0x30], R36 ;  /* 0xffffd0248c007388 */ /* 0x010fe80000000c00 */
[----:B-----5:R-:W-:Y:S04]  /*05a0*/  STS.128 [R135+-0x30], R40 ;  /* 0xffffd02887007388 */ /* 0x020fe80000000c00 */
[----:B------:R-:W-:Y:S04]  /*05b0*/  STS.128 [R140+-0x20], R44 ;  /* 0xffffe02c8c007388 */ /* 0x000fe80000000c00 */
[----:B------:R-:W-:Y:S04]  /*05c0*/  STS.128 [R135+-0x20], R48 ;  /* 0xffffe03087007388 */ /* 0x000fe80000000c00 */
[----:B------:R-:W-:Y:S04]  /*05d0*/  STS.128 [R140+-0x10], R52 ;  /* 0xfffff0348c007388 */ /* 0x000fe80000000c00 */
[----:B------:R-:W-:Y:S04]  /*05e0*/  STS.128 [R135+-0x10], R56 ;  /* 0xfffff03887007388 */ /* 0x000fe80000000c00 */
[----:B------:R-:W-:Y:S04]  /*05f0*/  STS.128 [R140], R60 ;  /* 0x0000003c8c007388 */ /* 0x000fe80000000c00 */
[----:B------:R-:W-:Y:S04]  /*0600*/  STS.128 [R135], R64 ;  /* 0x0000004087007388 */ /* 0x000fe80000000c00 */
[----:B------:R-:W-:Y:S04]  /*0610*/  STS.128 [R140+0x10], R68 ;  /* 0x000010448c007388 */ /* 0x000fe80000000c00 */
[----:B------:R-:W-:Y:S04]  /*0620*/  STS.128 [R135+0x10], R72 ;  /* 0x0000104887007388 */ /* 0x000fe80000000c00 */
[----:B------:R-:W-:Y:S04]  /*0630*/  STS.128 [R140+0x20], R76 ;  /* 0x0000204c8c007388 */ /* 0x000fe80000000c00 */
[----:B------:R-:W-:Y:S04]  /*0640*/  STS.128 [R135+0x20], R80 ;  /* 0x0000205087007388 */ /* 0x000fe80000000c00 */
[----:B------:R0:W-:Y:S04]  /*0650*/  STS.128 [R140+0x30], R84 ;  /* 0x000030548c007388 */ /* 0x0001e80000000c00 */
[----:B------:R1:W-:Y:S01]  /*0660*/  STS.128 [R135+0x30], R88 ;  /* 0x0000305887007388 */ /* 0x0003e20000000c00 */
[----:B0-----:R-:W-:-:S02]  /*0670*/  IADD3 R140, PT, PT, R140, 0x80, RZ ;  /* 0x000000808c8c7810 */ /* 0x001fc40007ffe0ff */
[----:B-1----:R-:W-:Y:S01]  /*0680*/  IADD3 R135, PT, PT, R135, 0x80, RZ ;  /* 0x0000008087877810 */ /* 0x002fe20007ffe0ff */
[----:B------:R-:W-:Y:S06]  /*0690*/  BRA.U UP1, `(.L_x_2) ;  /* 0xfffffffd015c7547 */ /* 0x000fec000b83ffff */
[----:B------:R-:W-:-:S07]  /*06a0*/  MOV R69, UR14 ;  /* 0x0000000e00457c02 */ /* 0x000fce0008000f00 */
.L_x_1:
[----:B------:R-:W-:-:S04]  /*06b0*/  ULOP3.LUT UR5, UR6, 0x7, URZ, 0xc0, !UPT ;  /* 0x0000000706057892 */ /* 0x000fc8000f8ec0ff */
[----:B------:R-:W-:-:S09]  /*06c0*/  UISETP.NE.AND UP1, UPT, UR5, URZ, UPT ;  /* 0x000000ff0500728c */ /* 0x000fd2000bf25270 */
[----:B------:R-:W-:Y:S05]  /*06d0*/  BRA.U !UP1, `(.L_x_0) ;  /* 0x0000000109fc7547 */ /* 0x000fea000b800000 */
[----:B------:R-:W0:Y:S01]  /*06e0*/  LDCU.64 UR8, c[0x0][0x388] ;  /* 0x00007100ff0877ac */ /* 0x000e220008000a00 */
[C---:B------:R-:W-:Y:S02]  /*06f0*/  SHF.L.U32 R60, R141.reuse, 0x2, RZ ;  /* 0x000000028d3c7819 */ /* 0x040fe400000006ff */
[----:B------:R-:W-:Y:S01]  /*0700*/  SHF.L.U64.HI R141, R141, 0x2, R142 ;  /* 0x000000028d8d7819 */ /* 0x000fe2000001028e */
[----:B------:R-:W1:Y:S01]  /*0710*/  LDCU.64 UR16, c[0x0][0x390] ;  /* 0x00007200ff1077ac */ /* 0x000e620008000a00 */
[----:B------:R-:W-:-:S04]  /*0720*/  UIADD3 UR5, UPT, UPT, UR5, -0x1, URZ ;  /* 0xffffffff05057890 */ /* 0x000fc8000fffe0ff */
[----:B------:R-:W-:Y:S01]  /*0730*/  UISETP.GE.U32.AND UP1, UPT, UR5, 0x3, UPT ;  /* 0x000000030500788c */ /* 0x000fe2000bf26070 */
[C---:B0-----:R-:W-:Y:S01]  /*0740*/  IADD3 R62, P0, PT, R60.reuse, UR8, RZ ;  /* 0x000000083c3e7c10 */ /* 0x041fe2000ff1e0ff */
[----:B------:R-:W-:Y:S01]  /*0750*/  ULOP3.LUT UR8, UR6, 0x3, URZ, 0xc0, !UPT ;  /* 0x0000000306087892 */ /* 0x000fe2000f8ec0ff */
[----:B-1----:R-:W-:-:S03]  /*0760*/  IADD3 R60, P1, PT, R60, UR16, RZ ;  /* 0x000000103c3c7c10 */ /* 0x002fc6000ff3e0ff */
[----:B------:R-:W-:Y:S01]  /*0770*/  UISETP.NE.AND UP2, UPT, UR8, URZ, UPT ;  /* 0x000000ff0800728c */ /* 0x000fe2000bf45270 */
[C---:B------:R-:W-:Y:S02]  /*0780*/  IADD3.X R63, PT, PT, R141.reuse, UR9, RZ, P0, !PT ;  /* 0x000000098d3f7c10 */ /* 0x040fe400087fe4ff */
[----:B------:R-:W-:Y:S01]  /*0790*/  IADD3.X R61, PT, PT, R141, UR17, RZ, P1, !PT ;  /* 0x000000118d3d7c10 */ /* 0x000fe20008ffe4ff */
[----:B------:R-:W-:Y:S07]  /*07a0*/  BRA.U !UP1, `(.L_x_3) ;  /* 0x0000000109587547 */ /* 0x000fee000b800000 */
[----:B------:R-:W-:-:S04]  /*07b0*/  IMAD.WIDE.U32 R66, R69, 0x10, R62 ;  /* 0x0000001045427825 */ /* 0x000fc800078e003e */
[----:B------:R-:W-:Y:S01]  /*07c0*/  IMAD.WIDE.U32 R64, R69, 0x10, R60 ;  /* 0x0000001045407825 */ /* 0x000fe200078e003c */
[----:B------:R-:W2:Y:S04]  /*07d0*/  LDG.E.128 R28, desc[UR12][R66.64] ;  /* 0x0000000c421c7981 */ /* 0x000ea8000c1e1d00 */
[----:B------:R-:W3:Y:S04]  /*07e0*/  LDG.E.128 R32, desc[UR12][R64.64] ;  /* 0x0000000c40207981 */ /* 0x000ee8000c1e1d00 */
[----:B------:R-:W4:Y:S04]  /*07f0*/  LDG.E.128 R36, desc[UR12][R66.64+0x10] ;  /* 0x0000100c42247981 */ /* 0x000f28000c1e1d00 */
[----:B------:R-:W5:Y:S04]  /*0800*/  LDG.E.128 R40, desc[UR12][R64.64+0x10] ;  /* 0x0000100c40287981 */ /* 0x000f68000c1e1d00 */
[----:B------:R-:W5:Y:S04]  /*0810*/  LDG.E.128 R44, desc[UR12][R66.64+0x20] ;  /* 0x0000200c422c7981 */ /* 0x000f68000c1e1d00 */
[----:B------:R-:W5:Y:S04]  /*0820*/  LDG.E.128 R48, desc[UR12][R64.64+0x20] ;  /* 0x0000200c40307981 */ /* 0x000f68000c1e1d00 */
[----:B------:R-:W5:Y:S04]  /*0830*/  LDG.E.128 R52, desc[UR12][R66.64+0x30] ;  /* 0x0000300c42347981 */ /* 0x000f68000c1e1d00 */
[----:B------:R-:W5:Y:S01]  /*0840*/  LDG.E.128 R56, desc[UR12][R64.64+0x30] ;  /* 0x0000300c40387981 */ /* 0x000f62000c1e1d00 */
[----:B------:R-:W-:-:S02]  /*0850*/  IADD3 R68, PT, PT, R133, R69, RZ ;  /* 0x0000004585447210 */ /* 0x000fc40007ffe0ff */
[----:B------:R-:W-:Y:S02]  /*0860*/  IADD3 R69, PT, PT, R69, 0x4, RZ ;  /* 0x0000000445457810 */ /* 0x000fe40007ffe0ff */
[----:B------:R-:W-:-:S04]  /*0870*/  LEA R71, R68, UR11, 0x4 ;  /* 0x0000000b44477c11 */ /* 0x000fc8000f8e20ff */
[----:B------:R-:W-:Y:S01]  /*0880*/  LEA R68, R134, R71, 0x8 ;  /* 0x0000004786447211 */ /* 0x000fe200078e40ff */
[----:B--2---:R0:W-:Y:S04]  /*0890*/  STS.128 [R71], R28 ;  /* 0x0000001c47007388 */ /* 0x0041e80000000c00 */
[----:B---3--:R0:W-:Y:S04]  /*08a0*/  STS.128 [R68], R32 ;  /* 0x0000002044007388 */ /* 0x0081e80000000c00 */
[----:B----4-:R0:W-:Y:S04]  /*08b0*/  STS.128 [R71+0x10], R36 ;  /* 0x0000102447007388 */ /* 0x0101e80000000c00 */
[----:B-----5:R0:W-:Y:S04]  /*08c0*/  STS.128 [R68+0x10], R40 ;  /* 0x0000102844007388 */ /* 0x0201e80000000c00 */
[----:B------:R0:W-:Y:S04]  /*08d0*/  STS.128 [R71+0x20], R44 ;  /* 0x0000202c47007388 */ /* 0x0001e80000000c00 */
[----:B------:R0:W-:Y:S04]  /*08e0*/  STS.128 [R68+0x20], R48 ;  /* 0x0000203044007388 */ /* 0x0001e80000000c00 */
[----:B------:R0:W-:Y:S04]  /*08f0*/  STS.128 [R71+0x30], R52 ;  /* 0x0000303447007388 */ /* 0x0001e80000000c00 */
[----:B------:R0:W-:Y:S02]  /*0900*/  STS.128 [R68+0x30], R56 ;  /* 0x0000303844007388 */ /* 0x0001e40000000c00 */
.L_x_3:
[----:B------:R-:W-:Y:S05]  /*0910*/  BRA.U !UP2, `(.L_x_0) ;  /* 0x000000010a6c7547 */ /* 0x000fea000b800000 */
[----:B------:R-:W-:Y:S02]  /*0920*/  UIADD3 UR8, UPT, UPT, UR8, -0x1, URZ ;  /* 0xffffffff08087890 */ /* 0x000fe4000fffe0ff */
[----:B------:R-:W-:-:S04]  /*0930*/  ULOP3.LUT UR5, UR6, 0x1, URZ, 0xc0, !UPT ;  /* 0x0000000106057892 */ /* 0x000fc8000f8ec0ff */
[----:B------:R-:W-:Y:S02]  /*0940*/  ISETP.NE.AND P0, PT, RZ, UR8, PT ;  /* 0x00000008ff007c0c */ /* 0x000fe4000bf05270 */
[----:B------:R-:W-:-:S11]  /*0950*/  ISETP.NE.AND P1, PT, RZ, UR5, PT ;  /* 0x00000005ff007c0c */ /* 0x000fd6000bf25270 */
[----:B0-----:R-:W-:Y:S01]  /*0960*/  @P0 IADD3 R56, PT, PT, R133, R69, RZ ;  /* 0x0000004585380210 */ /* 0x001fe20007ffe0ff */
[----:B------:R-:W-:-:S04]  /*0970*/  @P0 IMAD.WIDE.U32 R54, R69, 0x10, R62 ;  /* 0x0000001045360825 */ /* 0x000fc800078e003e */
[C---:B------:R-:W-:Y:S01]  /*0980*/  @P0 IMAD.WIDE.U32 R52, R69.reuse, 0x10, R60 ;  /* 0x0000001045340825 */ /* 0x040fe200078e003c */
[----:B------:R-:W-:Y:S01]  /*0990*/  @P0 IADD3 R69, PT, PT, R69, 0x2, RZ ;  /* 0x0000000245450810 */ /* 0x000fe20007ffe0ff */
[----:B------:R-:W2:Y:S04]  /*09a0*/  @P0 LDG.E.128 R28, desc[UR12][R54.64] ;  /* 0x0000000c361c0981 */ /* 0x000ea8000c1e1d00 */
[C---:B------:R-:W-:Y:S01]  /*09b0*/  @P1 IMAD.WIDE.U32 R44, R69.reuse, 0x10, R62 ;  /* 0x00000010452c1825 */ /* 0x040fe200078e003e */
[----:B------:R-:W3:Y:S03]  /*09c0*/  @P0 LDG.E.128 R32, desc[UR12][R52.64] ;  /* 0x0000000c34200981 */ /* 0x000ee6000c1e1d00 */
[----:B------:R-:W-:Y:S01]  /*09d0*/  @P1 IMAD.WIDE.U32 R48, R69, 0x10, R60 ;  /* 0x0000001045301825 */ /* 0x000fe200078e003c */
[----:B------:R-:W4:Y:S04]  /*09e0*/  @P0 LDG.E.128 R36, desc[UR12][R54.64+0x10] ;  /* 0x0000100c36240981 */ /* 0x000f28000c1e1d00 */
[----:B------:R-:W5:Y:S04]  /*09f0*/  @P0 LDG.E.128 R40, desc[UR12][R52.64+0x10] ;  /* 0x0000100c34280981 */ /* 0x000f68000c1e1d00 */
[----:B------:R-:W5:Y:S04]  /*0a00*/  @P1 LDG.E.128 R44, desc[UR12][R44.64] ;  /* 0x0000000c2c2c1981 */ /* 0x000f68000c1e1d00 */
[----:B------:R-:W5:Y:S01]  /*0a10*/  @P1 LDG.E.128 R48, desc[UR12][R48.64] ;  /* 0x0000000c30301981 */ /* 0x000f62000c1e1d00 */
[----:B------:R-:W-:-:S02]  /*0a20*/  @P0 LEA R57, R56, UR11, 0x4 ;  /* 0x0000000b38390c11 */ /* 0x000fc4000f8e20ff */
[----:B------:R-:W-:Y:S02]  /*0a30*/  @P1 IADD3 R69, PT, PT, R133, R69, RZ ;  /* 0x0000004585451210 */ /* 0x000fe40007ffe0ff */
[----:B------:R-:W-:Y:S02]  /*0a40*/  @P0 LEA R56, R134, R57, 0x8 ;  /* 0x0000003986380211 */ /* 0x000fe400078e40ff */
[----:B------:R-:W-:-:S04]  /*0a50*/  @P1 LEA R69, R69, UR11, 0x4 ;  /* 0x0000000b45451c11 */ /* 0x000fc8000f8e20ff */
[----:B------:R-:W-:Y:S01]  /*0a60*/  @P1 LEA R134, R134, R69, 0x8 ;  /* 0x0000004586861211 */ /* 0x000fe200078e40ff */
[----:B--2---:R1:W-:Y:S04]  /*0a70*/  @P0 STS.128 [R57], R28 ;  /* 0x0000001c39000388 */ /* 0x0043e80000000c00 */
[----:B---3--:R1:W-:Y:S04]  /*0a80*/  @P0 STS.128 [R56], R32 ;  /* 0x0000002038000388 */ /* 0x0083e80000000c00 */
[----:B----4-:R1:W-:Y:S04]  /*0a90*/  @P0 STS.128 [R57+0x10], R36 ;  /* 0x0000102439000388 */ /* 0x0103e80000000c00 */
[----:B-----5:R1:W-:Y:S04]  /*0aa0*/  @P0 STS.128 [R56+0x10], R40 ;  /* 0x0000102838000388 */ /* 0x0203e80000000c00 */
[----:B------:R1:W-:Y:S04]  /*0ab0*/  @P1 STS.128 [R69], R44 ;  /* 0x0000002c45001388 */ /* 0x0003e80000000c00 */
[----:B------:R1:W-:Y:S02]  /*0ac0*/  @P1 STS.128 [R134], R48 ;  /* 0x0000003086001388 */ /* 0x0003e40000000c00 */
.L_x_0:
[----:B------:R-:W-:Y:S06]  /*0ad0*/  BAR.SYNC.DEFER_BLOCKING 0x0 ;  /* 0x0000000000007b1d */ /* 0x000fec0000010000 */
[----:B------:R-:W-:-:S05]  /*0ae0*/  UMOV UR5, URZ ;  /* 0x000000ff00057c82 */ /* 0x000fca0008000000 */
.L_x_21:
[----:B--2---:R-:W2:Y:S01]  /*0af0*/  LDCU UR8, c[0x0][0x3a0] ;  /* 0x00007400ff0877ac */ /* 0x004ea20008000800 */
[----:B------:R-:W-:Y:S02]  /*0b00*/  USHF.L.U32 UR15, UR5, 0x6, URZ ;  /* 0x00000006050f7899 */ /* 0x000fe400080006ff */
[----:B------:R-:W-:Y:S02]  /*0b10*/  ULOP3.LUT UR16, UR6, 0x3, URZ, 0xc0, !UPT ;  /* 0x0000000306107892 */ /* 0x000fe4000f8ec0ff */
[----:B------:R-:W-:Y:S02]  /*0b20*/  ULOP3.LUT UR18, UR6, 0x7, URZ, 0xc0, !UPT ;  /* 0x0000000706127892 */ /* 0x000fe4000f8ec0ff */
[----:B------:R-:W-:Y:S02]  /*0b30*/  UIADD3 UR5, UPT, UPT, UR5, 0x1, URZ ;  /* 0x0000000105057890 */ /* 0x000fe4000fffe0ff */
[----:B------:R-:W-:Y:S02]  /*0b40*/  ULOP3.LUT UR20, UR6, 0x1, URZ, 0xc0, !UPT ;  /* 0x0000000106147892 */ /* 0x000fe4000f8ec0ff */
[----:B------:R-:W-:-:S02]  /*0b50*/  UIADD3 UR21, UPT, UPT, UR6, -0x1, URZ ;  /* 0xffffffff06157890 */ /* 0x000fc4000fffe0ff */
[----:B------:R-:W-:Y:S01]  /*0b60*/  UIADD3 UR17, UPT, UPT, UR16, -0x1, URZ ;  /* 0xffffffff10117890 */ /* 0x000fe2000fffe0ff */
[----:B--2---:R-:W-:Y:S01]  /*0b70*/  MOV R139, UR8 ;  /* 0x00000008008b7c02 */ /* 0x004fe20008000f00 */
[----:B------:R-:W-:Y:S02]  /*0b80*/  UIADD3 UR19, UPT, UPT, UR18, -0x1, URZ ;  /* 0xffffffff12137890 */ /* 0x000fe4000fffe0ff */
[----:B------:R-:W-:Y:S01]  /*0b90*/  UISETP.NE.AND UP1, UPT, UR5, UR10, UPT ;  /* 0x0000000a0500728c */ /* 0x000fe2000bf25270 */
[C---:B------:R-:W-:Y:S01]  /*0ba0*/  ISETP.GE.AND P1, PT, R139.reuse, 0x4, PT ;  /* 0x000000048b00780c */ /* 0x040fe20003f26270 */
[----:B------:R-:W-:-:S05]  /*0bb0*/  IMAD R133, R139, UR15, RZ ;  /* 0x0000000f8b857c24 */ /* 0x000fca000f8e02ff */
[----:B------:R-:W-:-:S04]  /*0bc0*/  IADD3 R138, P0, PT, R133, R0, RZ ;  /* 0x00000000858a7210 */ /* 0x000fc80007f1e0ff */
[----:B------:R-:W-:-:S03]  /*0bd0*/  LEA.HI.X.SX32 R133, R133, R2, 0x1, P0 ;  /* 0x0000000285857211 */ /* 0x000fc600000f0eff */
[----:B------:R-:W-:Y:S06]  /*0be0*/  @!P1 BRA `(.L_x_4) ;  /* 0x0000000400349947 */ /* 0x000fec0003800000 */
[----:B01----:R-:W0:Y:S01]  /*0bf0*/  S2R R28, SR_TID.X ;  /* 0x00000000001c7919 */ /* 0x003e220000002100 */
[----:B------:R-:W1:Y:S01]  /*0c00*/  LDCU.64 UR8, c[0x0][0x380] ;  /* 0x00007000ff0877ac */ /* 0x000e620008000a00 */
[----:B------:R-:W-:Y:S01]  /*0c10*/  HFMA2 R47, -RZ, RZ, 0, 0 ;  /* 0x00000000ff2f7431 */ /* 0x000fe200000001ff */
[----:B------:R-:W-:Y:S01]  /*0c20*/  UISETP.GE.U32.AND UP2, UPT, UR21, 0x7, UPT ;  /* 0x000000071500788c */ /* 0x000fe2000bf46070 */
[----:B-1----:R-:W-:-:S04]  /*0c30*/  LEA R60, P0, R138, UR8, 0x2 ;  /* 0x000000088a3c7c11 */ /* 0x002fc8000f8010ff */
[----:B------:R-:W-:Y:S01]  /*0c40*/  LEA.HI.X R61, R138, UR9, R133, 0x2, P0 ;  /* 0x000000098a3d7c11 */ /* 0x000fe200080f1485 */
[----:B0-----:R-:W-:-:S03]  /*0c50*/  IMAD R66, R28, UR6, RZ ;  /* 0x000000061c427c24 */ /* 0x001fc6000f8e02ff */
[----:B------:R-:W-:Y:S05]  /*0c60*/  BRA.U !UP2, `(.L_x_5) ;  /* 0x000000010a6c7547 */ /* 0x000fea000b800000 */
[----:B------:R-:W0:Y:S01]  /*0c70*/  S2UR UR9, SR_CgaCtaId ;  /* 0x00000000000979c3 */ /* 0x000e220000008800 */
[----:B------:R-:W-:Y:S01]  /*0c80*/  MOV R65, RZ ;  /* 0x000000ff00417202 */ /* 0x000fe20000000f00 */
[----:B------:R-:W-:Y:S02]  /*0c90*/  UMOV UR8, 0x400 ;  /* 0x0000040000087882 */ /* 0x000fe40000000000 */
[----:B0-----:R-:W-:-:S12]  /*0ca0*/  ULEA UR8, UR9, UR8, 0x18 ;  /* 0x0000000809087291 */ /* 0x001fd8000f8ec0ff */
.L_x_6:
[----:B------:R-:W-:-:S05]  /*0cb0*/  IMAD.WIDE.U32 R62, R65, 0x10, R60 ;  /* 0x00000010413e7825 */ /* 0x000fca00078e003c */
[----:B0-----:R-:W2:Y:S04]  /*0cc0*/  LDG.E.128 R28, desc[UR12][R62.64] ;  /* 0x0000000c3e1c7981 */ /* 0x001ea8000c1e1d00 */
        /* <DEDUP_REMOVED lines=9> */
[----:B------:R-:W-:Y:S02]  /*0d60*/  LEA R64, R64, UR8, 0x4 ;  /* 0x0000000840407c11 */ /* 0x000fe4000f8e20ff */
[----:B------:R-:W-:-:S03]  /*0d70*/  ISETP.NE.AND P0, PT, R65, UR14, PT ;  /* 0x0000000e41007c0c */ /* 0x000fc6000bf05270 */
[----:B--2---:R0:W-:Y:S04]  /*0d80*/  STS.128 [R64], R28 ;  /* 0x0000001c40007388 */ /* 0x0041e80000000c00 */
[----:B---3--:R0:W-:Y:S04]  /*0d90*/  STS.128 [R64+0x10], R32 ;  /* 0x0000102040007388 */ /* 0x0081e80000000c00 */
[----:B----4-:R0:W-:Y:S04]  /*0da0*/  STS.128 [R64+0x20], R36 ;  /* 0x0000202440007388 */ /* 0x0101e80000000c00 */
[----:B-----5:R0:W-:Y:S04]  /*0db0*/  STS.128 [R64+0x30], R40 ;  /* 0x0000302840007388 */ /* 0x0201e80000000c00 */
[----:B------:R0:W-:Y:S04]  /*0dc0*/  STS.128 [R64+0x40], R44 ;  /* 0x0000402c40007388 */ /* 0x0001e80000000c00 */
[----:B------:R0:W-:Y:S04]  /*0dd0*/  STS.128 [R64+0x50], R48 ;  /* 0x0000503040007388 */ /* 0x0001e80000000c00 */
[----:B------:R0:W-:Y:S04]  /*0de0*/  STS.128 [R64+0x60], R52 ;  /* 0x0000603440007388 */ /* 0x0001e80000000c00 */
[----:B------:R0:W-:Y:S01]  /*0df0*/  STS.128 [R64+0x70], R56 ;  /* 0x0000703840007388 */ /* 0x0001e20000000c00 */
[----:B------:R-:W-:Y:S05]  /*0e00*/  @P0 BRA `(.L_x_6) ;  /* 0xfffffffc00a80947 */ /* 0x000fea000383ffff */
[----:B0-----:R-:W-:-:S07]  /*0e10*/  MOV R47, UR14 ;  /* 0x0000000e002f7c02 */ /* 0x001fce0008000f00 */
.L_x_5:
[----:B------:R-:W-:-:S09]  /*0e20*/  UISETP.NE.AND UP2, UPT, UR18, URZ, UPT ;  /* 0x000000ff1200728c */ /* 0x000fd2000bf45270 */
[----:B------:R-:W-:Y:S05]  /*0e30*/  BRA.U !UP2, `(.L_x_4) ;  /* 0x000000010aa07547 */ /* 0x000fea000b800000 */
[----:B------:R-:W-:Y:S02]  /*0e40*/  UISETP.GE.U32.AND UP2, UPT, UR19, 0x3, UPT ;  /* 0x000000031300788c */ /* 0x000fe4000bf46070 */
[----:B------:R-:W-:-:S07]  /*0e50*/  UISETP.NE.AND UP3, UPT, UR16, URZ, UPT ;  /* 0x000000ff1000728c */ /* 0x000fce000bf65270 */
[----:B------:R-:W-:Y:S05]  /*0e60*/  BRA.U !UP2, `(.L_x_7) ;  /* 0x000000010a3c7547 */ /* 0x000fea000b800000 */
[----:B------:R-:W-:-:S05]  /*0e70*/  IMAD.WIDE.U32 R44, R47, 0x10, R60 ;  /* 0x000000102f2c7825 */ /* 0x000fca00078e003c */
[----:B------:R-:W2:Y:S04]  /*0e80*/  LDG.E.128 R28, desc[UR12][R44.64] ;  /* 0x0000000c2c1c7981 */ /* 0x000ea8000c1e1d00 */
[----:B------:R-:W3:Y:S04]  /*0e90*/  LDG.E.128 R32, desc[UR12][R44.64+0x10] ;  /* 0x0000100c2c207981 */ /* 0x000ee8000c1e1d00 */
[----:B------:R-:W4:Y:S04]  /*0ea0*/  LDG.E.128 R36, desc[UR12][R44.64+0x20] ;  /* 0x0000200c2c247981 */ /* 0x000f28000c1e1d00 */
[----:B------:R-:W5:Y:S01]  /*0eb0*/  LDG.E.128 R40, desc[UR12][R44.64+0x30] ;  /* 0x0000300c2c287981 */ /* 0x000f62000c1e1d00 */
[----:B------:R-:W0:Y:S01]  /*0ec0*/  S2UR UR9, SR_CgaCtaId ;  /* 0x00000000000979c3 */ /* 0x000e220000008800 */
[----:B------:R-:W-:Y:S01]  /*0ed0*/  UMOV UR8, 0x400 ;  /* 0x0000040000087882 */ /* 0x000fe20000000000 */
[----:B------:R-:W-:-:S02]  /*0ee0*/  IADD3 R46, PT, PT, R66, R47, RZ ;  /* 0x0000002f422e7210 */ /* 0x000fc40007ffe0ff */
[----:B------:R-:W-:Y:S01]  /*0ef0*/  IADD3 R47, PT, PT, R47, 0x4, RZ ;  /* 0x000000042f2f7810 */ /* 0x000fe20007ffe0ff */
[----:B0-----:R-:W-:-:S06]  /*0f00*/  ULEA UR8, UR9, UR8, 0x18 ;  /* 0x0000000809087291 */ /* 0x001fcc000f8ec0ff */
[----:B------:R-:W-:-:S05]  /*0f10*/  LEA R46, R46, UR8, 0x4 ;  /* 0x000000082e2e7c11 */ /* 0x000fca000f8e20ff */
[----:B--2---:R0:W-:Y:S04]  /*0f20*/  STS.128 [R46], R28 ;  /* 0x0000001c2e007388 */ /* 0x0041e80000000c00 */
[----:B---3--:R0:W-:Y:S04]  /*0f30*/  STS.128 [R46+0x10], R32 ;  /* 0x000010202e007388 */ /* 0x0081e80000000c00 */
[----:B----4-:R0:W-:Y:S04]  /*0f40*/  STS.128 [R46+0x20], R36 ;  /* 0x000020242e007388 */ /* 0x0101e80000000c00 */
[----:B-----5:R0:W-:Y:S02]  /*0f50*/  STS.128 [R46+0x30], R40 ;  /* 0x000030282e007388 */ /* 0x0201e40000000c00 */
.L_x_7:
[----:B------:R-:W-:Y:S05]  /*0f60*/  BRA.U !UP3, `(.L_x_4) ;  /* 0x000000010b547547 */ /* 0x000fea000b800000 */
[----:B------:R-:W-:Y:S02]  /*0f70*/  ISETP.NE.AND P0, PT, RZ, UR17, PT ;  /* 0x00000011ff007c0c */ /* 0x000fe4000bf05270 */
[----:B------:R-:W-:-:S11]  /*0f80*/  ISETP.NE.AND P2, PT, RZ, UR20, PT ;  /* 0x00000014ff007c0c */ /* 0x000fd6000bf45270 */
[----:B0-----:R-:W-:Y:S01]  /*0f90*/  @P0 IADD3 R42, PT, PT, R66, R47, RZ ;  /* 0x0000002f422a0210 */ /* 0x001fe20007ffe0ff */
[C---:B------:R-:W-:Y:S01]  /*0fa0*/  @P0 IMAD.WIDE.U32 R40, R47.reuse, 0x10, R60 ;  /* 0x000000102f280825 */ /* 0x040fe200078e003c */
[----:B------:R-:W-:-:S04]  /*0fb0*/  @P0 IADD3 R47, PT, PT, R47, 0x2, RZ ;  /* 0x000000022f2f0810 */ /* 0x000fc80007ffe0ff */
[----:B------:R-:W2:Y:S01]  /*0fc0*/  @P0 LDG.E.128 R28, desc[UR12][R40.64] ;  /* 0x0000000c281c0981 */ /* 0x000ea2000c1e1d00 */
[----:B------:R-:W-:-:S03]  /*0fd0*/  @P2 IMAD.WIDE.U32 R36, R47, 0x10, R60 ;  /* 0x000000102f242825 */ /* 0x000fc600078e003c */
[----:B------:R-:W3:Y:S04]  /*0fe0*/  @P0 LDG.E.128 R32, desc[UR12][R40.64+0x10] ;  /* 0x0000100c28200981 */ /* 0x000ee8000c1e1d00 */
[----:B------:R-:W4:Y:S01]  /*0ff0*/  @P2 LDG.E.128 R36, desc[UR12][R36.64] ;  /* 0x0000000c24242981 */ /* 0x000f22000c1e1d00 */
[----:B------:R-:W0:Y:S01]  /*1000*/  @P0 S2R R44, SR_CgaCtaId ;  /* 0x00000000002c0919 */ /* 0x000e220000008800 */
[----:B------:R-:W1:Y:S01]  /*1010*/  @P2 S2R R46, SR_CgaCtaId ;  /* 0x00000000002e2919 */ /* 0x000e620000008800 */
[----:B------:R-:W-:Y:S02]  /*1020*/  @P0 MOV R43, 0x400 ;  /* 0x00000400002b0802 */ /* 0x000fe40000000f00 */
[----:B------:R-:W-:Y:S02]  /*1030*/  @P2 MOV R45, 0x400 ;  /* 0x00000400002d2802 */ /* 0x000fe40000000f00 */
[----:B------:R-:W-:-:S02]  /*1040*/  @P2 IADD3 R47, PT, PT, R66, R47, RZ ;  /* 0x0000002f422f2210 */ /* 0x000fc40007ffe0ff */
[----:B0-----:R-:W-:Y:S02]  /*1050*/  @P0 LEA R43, R44, R43, 0x18 ;  /* 0x0000002b2c2b0211 */ /* 0x001fe400078ec0ff */
[----:B-1----:R-:W-:Y:S02]  /*1060*/  @P2 LEA R46, R46, R45, 0x18 ;  /* 0x0000002d2e2e2211 */ /* 0x002fe400078ec0ff */
[----:B------:R-:W-:Y:S02]  /*1070*/  @P0 LEA R42, R42, R43, 0x4 ;  /* 0x0000002b2a2a0211 */ /* 0x000fe400078e20ff */
[----:B------:R-:W-:-:S03]  /*1080*/  @P2 LEA R47, R47, R46, 0x4 ;  /* 0x0000002e2f2f2211 */ /* 0x000fc600078e20ff */
[----:B--2---:R2:W-:Y:S04]  /*1090*/  @P0 STS.128 [R42], R28 ;  /* 0x0000001c2a000388 */ /* 0x0045e80000000c00 */
[----:B---3--:R2:W-:Y:S04]  /*10a0*/  @P0 STS.128 [R42+0x10], R32 ;  /* 0x000010202a000388 */ /* 0x0085e80000000c00 */
[----:B----4-:R2:W-:Y:S02]  /*10b0*/  @P2 STS.128 [R47], R36 ;  /* 0x000000242f002388 */ /* 0x0105e40000000c00 */
.L_x_4:
[----:B------:R-:W3:Y:S01]  /*10c0*/  LDC.64 R136, c[0x0][0x3b0] ;  /* 0x0000ec00ff887b82 */ /* 0x000ee20000000a00 */
[----:B012---:R-:W-:-:S07]  /*10d0*/  IADD3 R29, PT, PT, R132, UR15, RZ ;  /* 0x0000000f841d7c10 */ /* 0x007fce000fffe0ff */
[----:B------:R-:W0:Y:S01]  /*10e0*/  LDC.64 R134, c[0x0][0x3a8] ;  /* 0x0000ea00ff867b82 */ /* 0x000e220000000a00 */
[----:B---3--:R-:W-:-:S07]  /*10f0*/  IMAD.WIDE R136, R29, 0x4, R136 ;  /* 0x000000041d887825 */ /* 0x008fce00078e0288 */
[----:B------:R-:W-:Y:S01]  /*1100*/  BAR.SYNC.DEFER_BLOCKING 0x0 ;  /* 0x0000000000007b1d */ /* 0x000fe20000010000 */
[----:B0-----:R-:W-:-:S05]  /*1110*/  IMAD.WIDE R134, R29, 0x4, R134 ;  /* 0x000000041d867825 */ /* 0x001fca00078e0286 */
[----:B------:R0:W5:Y:S04]  /*1120*/  LDG.E R142, desc[UR12][R136.64] ;  /* 0x0000000c888e7981 */ /* 0x000168000c1e1900 */
[----:B------:R0:W5:Y:S01]  /*1130*/  LDG.E R140, desc[UR12][R134.64] ;  /* 0x0000000c868c7981 */ /* 0x000162000c1e1900 */
[----:B------:R-:W-:Y:S05]  /*1140*/  @!P1 BRA `(.L_x_8) ;  /* 0x0000001000509947 */ /* 0x000fea0003800000 */
[----:B------:R-:W-:Y:S01]  /*1150*/  HFMA2 R144, -RZ, RZ, 0, 0 ;  /* 0x00000000ff907431 */ /* 0x000fe200000001ff */
[----:B------:R-:W-:-:S07]  /*1160*/  MOV R141, 0xff800000 ;  /* 0xff800000008d7802 */ /* 0x000fce0000000f00 */
.L_x_14:
[----:B------:R-:W1:Y:S01]  /*1170*/  LDC R139, c[0x0][0x3a0] ;  /* 0x0000e800ff8b7b82 */ /* 0x000e620000000800 */
[----:B------:R-:W-:Y:S01]  /*1180*/  UISETP.GE.U32.AND UP2, UPT, UR21, 0x7, UPT ;  /* 0x000000071500788c */ /* 0x000fe2000bf46070 */
[----:B------:R-:W-:Y:S02]  /*1190*/  MOV R143, RZ ;  /* 0x000000ff008f7202 */ /* 0x000fe40000000f00 */
[----:B------:R-:W-:Y:S01]  /*11a0*/  MOV R60, RZ ;  /* 0x000000ff003c7202 */ /* 0x000fe20000000f00 */
[----:B-1----:R-:W-:-:S05]  /*11b0*/  IMAD R145, R144, R139, RZ ;  /* 0x0000008b90917224 */ /* 0x002fca00078e02ff */
[----:B------:R-:W-:Y:S01]  /*11c0*/  LEA R145, R145, UR11, 0x2 ;  /* 0x0000000b91917c11 */ /* 0x000fe2000f8e10ff */
[----:B------:R-:W-:Y:S06]  /*11d0*/  BRA.U !UP2, `(.L_x_9) ;  /* 0x000000050a007547 */ /* 0x000fec000b800000 */
[----:B------:R-:W-:Y:S01]  /*11e0*/  HFMA2 R146, -RZ, RZ, 0, 0 ;  /* 0x00000000ff927431 */ /* 0x000fe200000001ff */
[----:B------:R-:W-:-:S07]  /*11f0*/  MOV R143, RZ ;  /* 0x000000ff008f7202 */ /* 0x000fce0000000f00 */
.L_x_10:
[C---:B------:R-:W-:Y:S02]  /*1200*/  LEA R147, R146.reuse, R131, 0x4 ;  /* 0x0000008392937211 */ /* 0x040fe400078e20ff */
[C---:B------:R-:W-:Y:S02]  /*1210*/  LEA R148, R146.reuse, R145, 0x4 ;  /* 0x0000009192947211 */ /* 0x040fe400078e20ff */
[----:B------:R-:W-:Y:S01]  /*1220*/  IADD3 R146, PT, PT, R146, 0x8, RZ ;  /* 0x0000000892927810 */ /* 0x000fe20007ffe0ff */
[----:B------:R-:W-:Y:S03]  /*1230*/  LDS.128 R28, [R147] ;  /* 0x00000000931c7984 */ /* 0x000fe60000000c00 */
[----:B------:R-:W-:Y:S01]  /*1240*/  ISETP.NE.AND P0, PT, R146, UR14, PT ;  /* 0x0000000e92007c0c */ /* 0x000fe2000bf05270 */
[----:B------:R-:W1:Y:S04]  /*1250*/  LDS.128 R32, [R148] ;  /* 0x0000000094207984 */ /* 0x000e680000000c00 */
[----:B------:R-:W-:Y:S04]  /*1260*/  LDS.128 R36, [R147+0x10] ;  /* 0x0000100093247984 */ /* 0x000fe80000000c00 */
[----:B------:R-:W2:Y:S04]  /*1270*/  LDS.128 R40, [R148+0x10] ;  /* 0x0000100094287984 */ /* 0x000ea80000000c00 */
[----:B------:R-:W-:Y:S04]  /*1280*/  LDS.128 R44, [R147+0x20] ;  /* 0x00002000932c7984 */ /* 0x000fe80000000c00 */
[----:B------:R-:W3:Y:S04]  /*1290*/  LDS.128 R48, [R148+0x20] ;  /* 0x0000200094307984 */ /* 0x000ee80000000c00 */
[----:B------:R-:W-:Y:S04]  /*12a0*/  LDS.128 R52, [R147+0x30] ;  /* 0x0000300093347984 */ /* 0x000fe80000000c00 */
[----:B------:R-:W4:Y:S04]  /*12b0*/  LDS.128 R56, [R148+0x30] ;  /* 0x0000300094387984 */ /* 0x000f280000000c00 */
[----:B------:R-:W-:Y:S04]  /*12c0*/  LDS.128 R60, [R147+0x40] ;  /* 0x00004000933c7984 */ /* 0x000fe80000000c00 */
[----:B------:R-:W0:Y:S04]  /*12d0*/  LDS.128 R64, [R148+0x40] ;  /* 0x0000400094407984 */ /* 0x000e280000000c00 */
[----:B------:R-:W-:Y:S04]  /*12e0*/  LDS.128 R68, [R147+0x50] ;  /* 0x0000500093447984 */ /* 0x000fe80000000c00 */
[----:B------:R-:W0:Y:S01]  /*12f0*/  LDS.128 R72, [R148+0x50] ;  /* 0x0000500094487984 */ /* 0x000e220000000c00 */
[----:B-1----:R-:W-:-:S03]  /*1300*/  FMUL R29, R29, R33 ;  /* 0x000000211d1d7220 */ /* 0x002fc60000400000 */
[----:B------:R-:W-:Y:S01]  /*1310*/  LDS.128 R76, [R147+0x60] ;  /* 0x00006000934c7984 */ /* 0x000fe20000000c00 */
[----:B------:R-:W-:-:S03]  /*1320*/  FFMA R29, R28, R32, R29 ;  /* 0x000000201c1d7223 */ /* 0x000fc6000000001d */
[----:B------:R-:W1:Y:S01]  /*1330*/  LDS.128 R80, [R148+0x60] ;  /* 0x0000600094507984 */ /* 0x000e620000000c00 */
[----:B--2---:R-:W-:Y:S01]  /*1340*/  FMUL R37, R37, R41 ;  /* 0x0000002925257220 */ /* 0x004fe20000400000 */
[----:B------:R-:W-:Y:S02]  /*1350*/  FFMA R30, R30, R34, R29 ;  /* 0x000000221e1e7223 */ /* 0x000fe4000000001d */
[----:B------:R-:W-:Y:S01]  /*1360*/  LDS.128 R84, [R147+0x70] ;  /* 0x0000700093547984 */ /* 0x000fe20000000c00 */
[----:B------:R-:W-:Y:S01]  /*1370*/  FFMA R37, R36, R40, R37 ;  /* 0x0000002824257223 */ /* 0x000fe20000000025 */
[----:B------:R-:W-:Y:S02]  /*1380*/  FFMA R30, R31, R35, R30 ;  /* 0x000000231f1e7223 */ /* 0x000fe4000000001e */
[----:B------:R-:W2:Y:S01]  /*1390*/  LDS.128 R88, [R148+0x70] ;  /* 0x0000700094587984 */ /* 0x000ea20000000c00 */
[----:B---3--:R-:W-:Y:S01]  /*13a0*/  FMUL R45, R45, R49 ;  /* 0x000000312d2d7220 */ /* 0x008fe20000400000 */
[----:B------:R-:W-:Y:S01]  /*13b0*/  FFMA R38, R38, R42, R37 ;  /* 0x0000002a26267223 */ /* 0x000fe20000000025 */
[----:B------:R-:W-:-:S02]  /*13c0*/  FADD R30, R30, R143 ;  /* 0x0000008f1e1e7221 */ /* 0x000fc40000000000 */
[----:B------:R-:W-:Y:S01]  /*13d0*/  FFMA R45, R44, R48, R45 ;  /* 0x000000302c2d7223 */ /* 0x000fe2000000002d */
[----:B------:R-:W-:Y:S01]  /*13e0*/  FFMA R39, R39, R43, R38 ;  /* 0x0000002b27277223 */ /* 0x000fe20000000026 */
[----:B----4-:R-:W-:Y:S02]  /*13f0*/  FMUL R53, R53, R57 ;  /* 0x0000003935357220 */ /* 0x010fe40000400000 */
[----:B------:R-:W-:Y:S01]  /*1400*/  FFMA R46, R46, R50, R45 ;  /* 0x000000322e2e7223 */ /* 0x000fe2000000002d */
[----:B------:R-:W-:Y:S01]  /*1410*/  FADD R30, R30, R39 ;  /* 0x000000271e1e7221 */ /* 0x000fe20000000000 */
[----:B------:R-:W-:Y:S02]  /*1420*/  FFMA R53, R52, R56, R53 ;  /* 0x0000003834357223 */ /* 0x000fe40000000035 */
[----:B------:R-:W-:Y:S01]  /*1430*/  FFMA R47, R47, R51, R46 ;  /* 0x000000332f2f7223 */ /* 0x000fe2000000002e */
[----:B0-----:R-:W-:Y:S01]  /*1440*/  FMUL R61, R61, R65 ;  /* 0x000000413d3d7220 */ /* 0x001fe20000400000 */
[----:B------:R-:W-:-:S02]  /*1450*/  FFMA R54, R54, R58, R53 ;  /* 0x0000003a36367223 */ /* 0x000fc40000000035 */
[----:B------:R-:W-:Y:S01]  /*1460*/  FADD R30, R30, R47 ;  /* 0x0000002f1e1e7221 */ /* 0x000fe20000000000 */
[----:B------:R-:W-:Y:S01]  /*1470*/  FFMA R61, R60, R64, R61 ;  /* 0x000000403c3d7223 */ /* 0x000fe2000000003d */
[----:B------:R-:W-:Y:S01]  /*1480*/  FFMA R55, R55, R59, R54 ;  /* 0x0000003b37377223 */ /* 0x000fe20000000036 */
[----:B------:R-:W-:Y:S02]  /*1490*/  FMUL R69, R69, R73 ;  /* 0x0000004945457220 */ /* 0x000fe40000400000 */
[----:B------:R-:W-:Y:S01]  /*14a0*/  FFMA R62, R62, R66, R61 ;  /* 0x000000423e3e7223 */ /* 0x000fe2000000003d */
[----:B------:R-:W-:Y:S01]  /*14b0*/  FADD R30, R30, R55 ;  /* 0x000000371e1e7221 */ /* 0x000fe20000000000 */
[----:B------:R-:W-:Y:S02]  /*14c0*/  FFMA R69, R68, R72, R69 ;  /* 0x0000004844457223 */ /* 0x000fe40000000045 */
[----:B------:R-:W-:Y:S01]  /*14d0*/  FFMA R63, R63, R67, R62 ;  /* 0x000000433f3f7223 */ /* 0x000fe2000000003e */
[----:B-1----:R-:W-:Y:S01]  /*14e0*/  FMUL R77, R77, R81 ;  /* 0x000000514d4d7220 */ /* 0x002fe20000400000 */
[----:B------:R-:W-:-:S02]  /*14f0*/  FFMA R70, R70, R74, R69 ;  /* 0x0000004a46467223 */ /* 0x000fc40000000045 */
[----:B------:R-:W-:Y:S01]  /*1500*/  FADD R30, R30, R63 ;  /* 0x0000003f1e1e7221 */ /* 0x000fe20000000000 */
[----:B------:R-:W-:Y:S01]  /*1510*/  FFMA R77, R76, R80, R77 ;  /* 0x000000504c4d7223 */ /* 0x000fe2000000004d */
[----:B------:R-:W-:Y:S01]  /*1520*/  FFMA R71, R71, R75, R70 ;  /* 0x0000004b47477223 */ /* 0x000fe20000000046 */
[----:B--2---:R-:W-:Y:S02]  /*1530*/  FMUL R85, R85, R89 ;  /* 0x0000005955557220 */ /* 0x004fe40000400000 */
[----:B------:R-:W-:Y:S01]  /*1540*/  FFMA R78, R78, R82, R77 ;  /* 0x000000524e4e7223 */ /* 0x000fe2000000004d */
[----:B------:R-:W-:Y:S01]  /*1550*/  FADD R30, R30, R71 ;  /* 0x000000471e1e7221 */ /* 0x000fe20000000000 */
[----:B------:R-:W-:Y:S02]  /*1560*/  FFMA R85, R84, R88, R85 ;  /* 0x0000005854557223 */ /* 0x000fe40000000055 */
[----:B------:R-:W-:Y:S02]  /*1570*/  FFMA R79, R79, R83, R78 ;  /* 0x000000534f4f7223 */ /* 0x000fe4000000004e */
[----:B------:R-:W-:-:S02]  /*1580*/  FFMA R86, R86, R90, R85 ;  /* 0x0000005a56567223 */ /* 0x000fc40000000055 */
[----:B------:R-:W-:Y:S02]  /*1590*/  FADD R30, R30, R79 ;  /* 0x0000004f1e1e7221 */ /* 0x000fe40000000000 */
[----:B------:R-:W-:-:S04]  /*15a0*/  FFMA R87, R87, R91, R86 ;  /* 0x0000005b57577223 */ /* 0x000fc80000000056 */
[----:B------:R-:W-:Y:S01]  /*15b0*/  FADD R143, R30, R87 ;  /* 0x000000571e8f7221 */ /* 0x000fe20000000000 */
[----:B------:R-:W-:Y:S06]  /*15c0*/  @P0 BRA `(.L_x_10) ;  /* 0xfffffffc000c0947 */ /* 0x000fec000383ffff */
[----:B------:R-:W-:-:S07]  /*15d0*/  MOV R60, UR14 ;  /* 0x0000000e003c7c02 */ /* 0x000fce0008000f00 */
.L_x_9:
[----:B------:R-:W-:-:S09]  /*15e0*/  UISETP.NE.AND UP2, UPT, UR18, URZ, UPT ;  /* 0x000000ff1200728c */ /* 0x000fd2000bf45270 */
[----:B------:R-:W-:Y:S05]  /*15f0*/  BRA.U !UP2, `(.L_x_11) ;  /* 0x000000050a047547 */ /* 0x000fea000b800000 */
[----:B------:R-:W-:Y:S02]  /*1600*/  UISETP.GE.U32.AND UP2, UPT, UR19, 0x3, UPT ;  /* 0x000000031300788c */ /* 0x000fe4000bf46070 */
[----:B------:R-:W-:-:S07]  /*1610*/  UISETP.NE.AND UP3, UPT, UR16, URZ, UPT ;  /* 0x000000ff1000728c */ /* 0x000fce000bf65270 */
[----:B------:R-:W-:Y:S05]  /*1620*/  BRA.U !UP2, `(.L_x_12) ;  /* 0x000000010a7c7547 */ /* 0x000fea000b800000 */
[C---:B------:R-:W-:Y:S02]  /*1630*/  LEA R61, R60.reuse, R131, 0x4 ;  /* 0x000000833c3d7211 */ /* 0x040fe400078e20ff */
[C---:B------:R-:W-:Y:S02]  /*1640*/  LEA R62, R60.reuse, R145, 0x4 ;  /* 0x000000913c3e7211 */ /* 0x040fe400078e20ff */
[----:B------:R-:W-:Y:S01]  /*1650*/  IADD3 R60, PT, PT, R60, 0x4, RZ ;  /* 0x000000043c3c7810 */ /* 0x000fe20007ffe0ff */
[----:B------:R-:W-:Y:S04]  /*1660*/  LDS.128 R28, [R61] ;  /* 0x000000003d1c7984 */ /* 0x000fe80000000c00 */
[----:B------:R-:W1:Y:S04]  /*1670*/  LDS.128 R32, [R62] ;  /* 0x000000003e207984 */ /* 0x000e680000000c00 */
[----:B------:R-:W-:Y:S04]  /*1680*/  LDS.128 R36, [R61+0x10] ;  /* 0x000010003d247984 */ /* 0x000fe80000000c00 */
[----:B------:R-:W2:Y:S04]  /*1690*/  LDS.128 R40, [R62+0x10] ;  /* 0x000010003e287984 */ /* 0x000ea80000000c00 */
[----:B------:R-:W-:Y:S04]  /*16a0*/  LDS.128 R44, [R61+0x20] ;  /* 0x000020003d2c7984 */ /* 0x000fe80000000c00 */
[----:B------:R-:W3:Y:S04]  /*16b0*/  LDS.128 R48, [R62+0x20] ;  /* 0x000020003e307984 */ /* 0x000ee80000000c00 */
[----:B------:R-:W-:Y:S04]  /*16c0*/  LDS.128 R52, [R61+0x30] ;  /* 0x000030003d347984 */ /* 0x000fe80000000c00 */
[----:B------:R-:W4:Y:S01]  /*16d0*/  LDS.128 R56, [R62+0x30] ;  /* 0x000030003e387984 */ /* 0x000f220000000c00 */
[----:B-1----:R-:W-:-:S04]  /*16e0*/  FMUL R29, R29, R33 ;  /* 0x000000211d1d7220 */ /* 0x002fc80000400000 */
[----:B------:R-:W-:Y:S01]  /*16f0*/  FFMA R29, R28, R32, R29 ;  /* 0x000000201c1d7223 */ /* 0x000fe2000000001d */
[----:B--2---:R-:W-:-:S03]  /*1700*/  FMUL R37, R37, R41 ;  /* 0x0000002925257220 */ /* 0x004fc60000400000 */
[----:B------:R-:W-:Y:S01]  /*1710*/  FFMA R30, R30, R34, R29 ;  /* 0x000000221e1e7223 */ /* 0x000fe2000000001d */
[----:B------:R-:W-:-:S03]  /*1720*/  FFMA R37, R36, R40, R37 ;  /* 0x0000002824257223 */ /* 0x000fc60000000025 */
[----:B------:R-:W-:Y:S01]  /*1730*/  FFMA R30, R31, R35, R30 ;  /* 0x000000231f1e7223 */ /* 0x000fe2000000001e */
[----:B---3--:R-:W-:Y:S01]  /*1740*/  FMUL R45, R45, R49 ;  /* 0x000000312d2d7220 */ /* 0x008fe20000400000 */
[----:B------:R-:W-:Y:S02]  /*1750*/  FFMA R38, R38, R42, R37 ;  /* 0x0000002a26267223 */ /* 0x000fe40000000025 */
[----:B------:R-:W-:Y:S01]  /*1760*/  FADD R30, R143, R30 ;  /* 0x0000001e8f1e7221 */ /* 0x000fe20000000000 */
[----:B------:R-:W-:Y:S01]  /*1770*/  FFMA R45, R44, R48, R45 ;  /* 0x000000302c2d7223 */ /* 0x000fe2000000002d */
[----:B------:R-:W-:Y:S01]  /*1780*/  FFMA R39, R39, R43, R38 ;  /* 0x0000002b27277223 */ /* 0x000fe20000000026 */
[----:B----4-:R-:W-:Y:S02]  /*1790*/  FMUL R53, R53, R57 ;  /* 0x0000003935357220 */ /* 0x010fe40000400000 */
[----:B------:R-:W-:Y:S01]  /*17a0*/  FFMA R46, R46, R50, R45 ;  /* 0x000000322e2e7223 */ /* 0x000fe2000000002d */
[----:B------:R-:W-:Y:S01]  /*17b0*/  FADD R30, R30, R39 ;  /* 0x000000271e1e7221 */ /* 0x000fe20000000000 */
[----:B------:R-:W-:-:S02]  /*17c0*/  FFMA R53, R52, R56, R53 ;  /* 0x0000003834357223 */ /* 0x000fc40000000035 */
[----:B------:R-:W-:Y:S02]  /*17d0*/  FFMA R47, R47, R51, R46 ;  /* 0x000000332f2f7223 */ /* 0x000fe4000000002e */
[----:B------:R-:W-:Y:S02]  /*17e0*/  FFMA R54, R54, R58, R53 ;  /* 0x0000003a36367223 */ /* 0x000fe40000000035 */
[----:B------:R-:W-:Y:S02]  /*17f0*/  FADD R30, R30, R47 ;  /* 0x0000002f1e1e7221 */ /* 0x000fe40000000000 */
[----:B------:R-:W-:-:S04]  /*1800*/  FFMA R55, R55, R59, R54 ;  /* 0x0000003b37377223 */ /* 0x000fc80000000036 */
[----:B------:R-:W-:-:S07]  /*1810*/  FADD R143, R30, R55 ;  /* 0x000000371e8f7221 */ /* 0x000fce0000000000 */
.L_x_12:
[----:B------:R-:W-:Y:S05]  /*1820*/  BRA.U !UP3, `(.L_x_11) ;  /* 0x000000010b787547 */ /* 0x000fea000b800000 */
[----:B------:R-:W-:Y:S02]  /*1830*/  UISETP.NE.AND UP2, UPT, UR17, URZ, UPT ;  /* 0x000000ff1100728c */ /* 0x000fe4000bf45270 */
        /* <DEDUP_REMOVED lines=8> */
[----:B------:R-:W2:Y:S01]  /*18c0*/  LDS.128 R40, [R45+0x10] ;  /* 0x000010002d287984 */ /* 0x000ea20000000c00 */
[----:B-1----:R-:W-:-:S04]  /*18d0*/  FMUL R29, R29, R33 ;  /* 0x000000211d1d7220 */ /* 0x002fc80000400000 */
[----:B------:R-:W-:Y:S01]  /*18e0*/  FFMA R29, R28, R32, R29 ;  /* 0x000000201c1d7223 */ /* 0x000fe2000000001d */
[----:B--2---:R-:W-:-:S03]  /*18f0*/  FMUL R37, R37, R41 ;  /* 0x0000002925257220 */ /* 0x004fc60000400000 */
[----:B------:R-:W-:Y:S01]  /*1900*/  FFMA R30, R30, R34, R29 ;  /* 0x000000221e1e7223 */ /* 0x000fe2000000001d */
[----:B------:R-:W-:-:S03]  /*1910*/  FFMA R37, R36, R40, R37 ;  /* 0x0000002824257223 */ /* 0x000fc60000000025 */
[----:B------:R-:W-:Y:S01]  /*1920*/  FFMA R30, R31, R35, R30 ;  /* 0x000000231f1e7223 */ /* 0x000fe2000000001e */
[----:B------:R-:W-:-:S03]  /*1930*/  FFMA R38, R38, R42, R37 ;  /* 0x0000002a26267223 */ /* 0x000fc60000000025 */
[----:B------:R-:W-:Y:S01]  /*1940*/  FADD R30, R143, R30 ;  /* 0x0000001e8f1e7221 */ /* 0x000fe20000000000 */
[----:B------:R-:W-:-:S04]  /*1950*/  FFMA R39, R39, R43, R38 ;  /* 0x0000002b27277223 */ /* 0x000fc80000000026 */
[----:B------:R-:W-:-:S07]  /*1960*/  FADD R143, R30, R39 ;  /* 0x000000271e8f7221 */ /* 0x000fce0000000000 */
.L_x_13:
[----:B------:R-:W-:Y:S05]  /*1970*/  BRA.U !UP3, `(.L_x_11) ;  /* 0x000000010b247547 */ /* 0x000fea000b800000 */
[C---:B------:R-:W-:Y:S02]  /*1980*/  LEA R28, R60.reuse, R131, 0x4 ;  /* 0x000000833c1c7211 */ /* 0x040fe400078e20ff */
[----:B------:R-:W-:-:S04]  /*1990*/  LEA R32, R60, R145, 0x4 ;  /* 0x000000913c207211 */ /* 0x000fc800078e20ff */
[----:B------:R-:W-:Y:S04]  /*19a0*/  LDS.128 R28, [R28] ;  /* 0x000000001c1c7984 */ /* 0x000fe80000000c00 */
[----:B------:R-:W1:Y:S02]  /*19b0*/  LDS.128 R32, [R32] ;  /* 0x0000000020207984 */ /* 0x000e640000000c00 */
[----:B-1----:R-:W-:-:S04]  /*19c0*/  FMUL R29, R29, R33 ;  /* 0x000000211d1d7220 */ /* 0x002fc80000400000 */
[----:B------:R-:W-:-:S04]  /*19d0*/  FFMA R29, R28, R32, R29 ;  /* 0x000000201c1d7223 */ /* 0x000fc8000000001d */
[----:B------:R-:W-:-:S04]  /*19e0*/  FFMA R30, R30, R34, R29 ;  /* 0x000000221e1e7223 */ /* 0x000fc8000000001d */
[----:B------:R-:W-:-:S04]  /*19f0*/  FFMA R30, R31, R35, R30 ;  /* 0x000000231f1e7223 */ /* 0x000fc8000000001e */
[----:B------:R-:W-:-:S07]  /*1a00*/  FADD R143, R143, R30 ;  /* 0x0000001e8f8f7221 */ /* 0x000fce0000000000 */
.L_x_11:
[----:B------:R-:W1:Y:S01]  /*1a10*/  LDCU UR8, c[0x0][0x3a4] ;  /* 0x00007480ff0877ac */ /* 0x000e620008000800 */
[C---:B------:R-:W-:Y:S02]  /*1a20*/  SHF.L.U32 R29, R144.reuse, 0x2, RZ ;  /* 0x00000002901d7819 */ /* 0x040fe400000006ff */
[----:B------:R-:W-:Y:S02]  /*1a30*/  IADD3 R144, PT, PT, R144, 0x1, RZ ;  /* 0x0000000190907810 */ /* 0x000fe40007ffe0ff */
[C---:B------:R-:W-:Y:S02]  /*1a40*/  ISETP.EQ.AND P6, PT, R29.reuse, 0x4, PT ;  /* 0x000000041d00780c */ /* 0x040fe40003fc2270 */
[C---:B------:R-:W-:Y:S02]  /*1a50*/  ISETP.EQ.AND P4, PT, R29.reuse, RZ, PT ;  /* 0x000000ff1d00720c */ /* 0x040fe40003f82270 */
[C---:B------:R-:W-:Y:S02]  /*1a60*/  ISETP.EQ.AND P5, PT, R29.reuse, 0x8, PT ;  /* 0x000000081d00780c */ /* 0x040fe40003fa2270 */
[----:B------:R-:W-:-:S02]  /*1a70*/  ISETP.EQ.AND P3, PT, R29, 0xc, PT ;  /* 0x0000000c1d00780c */ /* 0x000fc40003f62270 */
[C---:B------:R-:W-:Y:S02]  /*1a80*/  ISETP.EQ.AND P2, PT, R29.reuse, 0x10, PT ;  /* 0x000000101d00780c */ /* 0x040fe40003f42270 */
[C---:B------:R-:W-:Y:S02]  /*1a90*/  ISETP.EQ.AND P1, PT, R29.reuse, 0x14, PT ;  /* 0x000000141d00780c */ /* 0x040fe40003f22270 */
[----:B------:R-:W-:Y:S01]  /*1aa0*/  ISETP.EQ.AND P0, PT, R29, 0x18, PT ;  /* 0x000000181d00780c */ /* 0x000fe20003f02270 */
[----:B-1----:R-:W-:-:S05]  /*1ab0*/  FMUL R28, R143, UR8 ;  /* 0x000000088f1c7c20 */ /* 0x002fca0008400000 */
[-C--:B------:R-:W-:Y:S02]  /*1ac0*/  @P6 MOV R129, R28.reuse ;  /* 0x0000001c00816202 */ /* 0x080fe40000000f00 */
[C---:B------:R-:W-:Y:S02]  /*1ad0*/  ISETP.EQ.AND P6, PT, R29.reuse, 0x20, PT ;  /* 0x000000201d00780c */ /* 0x040fe40003fc2270 */
[-C--:B------:R-:W-:Y:S02]  /*1ae0*/  @P4 MOV R130, R28.reuse ;  /* 0x0000001c00824202 */ /* 0x080fe40000000f00 */
[----:B------:R-:W-:Y:S02]  /*1af0*/  ISETP.EQ.AND P4, PT, R29, 0x1c, PT ;  /* 0x0000001c1d00780c */ /* 0x000fe40003f82270 */
[-C--:B------:R-:W-:Y:S02]  /*1b00*/  @P5 MOV R128, R28.reuse ;  /* 0x0000001c00805202 */ /* 0x080fe40000000f00 */
[----:B------:R-:W-:-:S02]  /*1b10*/  @P3 MOV R127, R28 ;  /* 0x0000001c007f3202 */ /* 0x000fc40000000f00 */
[-C--:B------:R-:W-:Y:S02]  /*1b20*/  @P2 MOV R126, R28.reuse ;  /* 0x0000001c007e2202 */ /* 0x080fe40000000f00 */
[-C--:B------:R-:W-:Y:S02]  /*1b30*/  @P1 MOV R125, R28.reuse ;  /* 0x0000001c007d1202 */ /* 0x080fe40000000f00 */
[-C--:B------:R-:W-:Y:S02]  /*1b40*/  @P6 MOV R122, R28.reuse ;  /* 0x0000001c007a6202 */ /* 0x080fe40000000f00 */
[----:B------:R-:W-:Y:S02]  /*1b50*/  ISETP.EQ.AND P6, PT, R29, 0x3c, PT ;  /* 0x0000003c1d00780c */ /* 0x000fe40003fc2270 */
[-C--:B------:R-:W-:Y:S02]  /*1b60*/  @P0 MOV R124, R28.reuse ;  /* 0x0000001c007c0202 */ /* 0x080fe40000000f00 */
[----:B------:R-:W-:-:S02]  /*1b70*/  @P4 MOV R123, R28 ;  /* 0x0000001c007b4202 */ /* 0x000fc40000000f00 */
[C---:B------:R-:W-:Y:S02]  /*1b80*/  ISETP.EQ.AND P5, PT, R29.reuse, 0x24, PT ;  /* 0x000000241d00780c */ /* 0x040fe40003fa2270 */
[C---:B------:R-:W-:Y:S02]  /*1b90*/  ISETP.EQ.AND P3, PT, R29.reuse, 0x28, PT ;  /* 0x000000281d00780c */ /* 0x040fe40003f62270 */
[C---:B------:R-:W-:Y:S02]  /*1ba0*/  ISETP.EQ.AND P2, PT, R29.reuse, 0x2c, PT ;  /* 0x0000002c1d00780c */ /* 0x040fe40003f42270 */
[C---:B------:R-:W-:Y:S02]  /*1bb0*/  ISETP.EQ.AND P1, PT, R29.reuse, 0x30, PT ;  /* 0x000000301d00780c */ /* 0x040fe40003f22270 */
[C---:B------:R-:W-:Y:S02]  /*1bc0*/  ISETP.EQ.AND P0, PT, R29.reuse, 0x34, PT ;  /* 0x000000341d00780c */ /* 0x040fe40003f02270 */
[----:B------:R-:W-:-:S02]  /*1bd0*/  ISETP.EQ.AND P4, PT, R29, 0x38, PT ;  /* 0x000000381d00780c */ /* 0x000fc40003f82270 */
[-C--:B------:R-:W-:Y:S02]  /*1be0*/  @P6 MOV R115, R28.reuse ;  /* 0x0000001c00736202 */ /* 0x080fe40000000f00 */
[----:B------:R-:W-:Y:S02]  /*1bf0*/  ISETP.EQ.AND P6, PT, R29, 0x58, PT ;  /* 0x000000581d00780c */ /* 0x000fe40003fc2270 */
[-C--:B------:R-:W-:Y:S02]  /*1c00*/  @P5 MOV R121, R28.reuse ;  /* 0x0000001c00795202 */ /* 0x080fe40000000f00 */
[-C--:B------:R-:W-:Y:S02]  /*1c10*/  @P3 MOV R120, R28.reuse ;  /* 0x0000001c00783202 */ /* 0x080fe40000000f00 */
[-C--:B------:R-:W-:Y:S02]  /*1c20*/  @P2 MOV R119, R28.reuse ;  /* 0x0000001c00772202 */ /* 0x080fe40000000f00 */
[----:B------:R-:W-:-:S02]  /*1c30*/  @P1 MOV R118, R28 ;  /* 0x0000001c00761202 */ /* 0x000fc40000000f00 */
[-C--:B------:R-:W-:Y:S02]  /*1c40*/  @P0 MOV R117, R28.reuse ;  /* 0x0000001c00750202 */ /* 0x080fe40000000f00 */
[----:B------:R-:W-:Y:S02]  /*1c50*/  @P4 MOV R116, R28 ;  /* 0x0000001c00744202 */ /* 0x000fe40000000f00 */
[C---:B------:R-:W-:Y:S02]  /*1c60*/  ISETP.EQ.AND P5, PT, R29.reuse, 0x40, PT ;  /* 0x000000401d00780c */ /* 0x040fe40003fa2270 */
[C---:B------:R-:W-:Y:S02]  /*1c70*/  ISETP.EQ.AND P3, PT, R29.reuse, 0x44, PT ;  /* 0x000000441d00780c */ /* 0x040fe40003f62270 */
[C---:B------:R-:W-:Y:S02]  /*1c80*/  ISETP.EQ.AND P2, PT, R29.reuse, 0x48, PT ;  /* 0x000000481d00780c */ /* 0x040fe40003f42270 */
[----:B------:R-:W-:-:S02]  /*1c90*/  ISETP.EQ.AND P1, PT, R29, 0x4c, PT ;  /* 0x0000004c1d00780c */ /* 0x000fc40003f22270 */
[C---:B------:R-:W-:Y:S02]  /*1ca0*/  ISETP.EQ.AND P0, PT, R29.reuse, 0x50, PT ;  /* 0x000000501d00780c */ /* 0x040fe40003f02270 */
        /* <DEDUP_REMOVED lines=8> */
[----:B------:R-:W-:Y:S02]  /*1d30*/  @P4 MOV R109, R28 ;  /* 0x0000001c006d4202 */ /* 0x000fe40000000f00 */
[C---:B------:R-:W-:Y:S02]  /*1d40*/  ISETP.EQ.AND P5, PT, R29.reuse, 0x5c, PT ;  /* 0x0000005c1d00780c */ /* 0x040fe40003fa2270 */
[----:B------:R-:W-:-:S02]  /*1d50*/  ISETP.EQ.AND P3, PT, R29, 0x60, PT ;  /* 0x000000601d00780c */ /* 0x000fc40003f62270 */
[C---:B------:R-:W-:Y:S02]  /*1d60*/  ISETP.EQ.AND P2, PT, R29.reuse, 0x64, PT ;  /* 0x000000641d00780c */ /* 0x040fe40003f42270 */
[C---:B------:R-:W-:Y:S02]  /*1d70*/  ISETP.EQ.AND P1, PT, R29.reuse, 0x68, PT ;  /* 0x000000681d00780c */ /* 0x040fe40003f22270 */
[C---:B------:R-:W-:Y:S02]  /*1d80*/  ISETP.EQ.AND P0, PT, R29.reuse, 0x6c, PT ;  /* 0x0000006c1d00780c */ /* 0x040fe40003f02270 */
[C---:B------:R-:W-:Y:S02]  /*1d90*/  ISETP.EQ.AND P4, PT, R29.reuse, 0x70, PT ;  /* 0x000000701d00780c */ /* 0x040fe40003f82270 */
[----:B------:R-:W-:Y:S02]  /*1da0*/  @P6 MOV R101, R28 ;  /* 0x0000001c00656202 */ /* 0x000fe40000000f00 */
[----:B------:R-:W-:-:S02]  /*1db0*/  ISETP.EQ.AND P6, PT, R29, 0x90, PT ;  /* 0x000000901d00780c */ /* 0x000fc40003fc2270 */
[-C--:B------:R-:W-:Y:S02]  /*1dc0*/  @P5 MOV R107, R28.reuse ;  /* 0x0000001c006b5202 */ /* 0x080fe40000000f00 */
[-C--:B------:R-:W-:Y:S02]  /*1dd0*/  @P3 MOV R106, R28.reuse ;  /* 0x0000001c006a3202 */ /* 0x080fe40000000f00 */
[-C--:B------:R-:W-:Y:S02]  /*1de0*/  @P2 MOV R105, R28.reuse ;  /* 0x0000001c00692202 */ /* 0x080fe40000000f00 */
[-C--:B------:R-:W-:Y:S02]  /*1df0*/  @P1 MOV R104, R28.reuse ;  /* 0x0000001c00681202 */ /* 0x080fe40000000f00 */
        /* <DEDUP_REMOVED lines=51> */
[----:B------:R-:W-:Y:S02]  /*2130*/  ISETP.NE.AND P6, PT, R144, 0x40, PT ;  /* 0x000000409000780c */ /* 0x000fe40003fc5270 */
        /* <DEDUP_REMOVED lines=11> */
[----:B------:R-:W-:Y:S02]  /*21f0*/  ISETP.EQ.AND P4, PT, R29, 0xfc, PT ;  /* 0x000000fc1d00780c */ /* 0x000fe40003f82270 */
[----:B------:R-:W-:Y:S02]  /*2200*/  FMNMX R141, R28, R141, !PT ;  /* 0x0000008d1c8d7209 */ /* 0x000fe40007800000 */
[-C--:B------:R-:W-:Y:S02]  /*2210*/  @P5 MOV R92, R28.reuse ;  /* 0x0000001c005c5202 */ /* 0x080fe40000000f00 */
[-C--:B------:R-:W-:Y:S02]  /*2220*/  @P3 MOV R93, R28.reuse ;  /* 0x0000001c005d3202 */ /* 0x080fe40000000f00 */
[----:B------:R-:W-:-:S02]  /*2230*/  @P2 MOV R94, R28 ;  /* 0x0000001c005e2202 */ /* 0x000fc40000000f00 */
[-C--:B------:R-:W-:Y:S02]  /*2240*/  @P1 MOV R95, R28.reuse ;  /* 0x0000001c005f1202 */ /* 0x080fe40000000f00 */
[-C--:B------:R-:W-:Y:S02]  /*2250*/  @P0 MOV R96, R28.reuse ;  /* 0x0000001c00600202 */ /* 0x080fe40000000f00 */
[----:B------:R-:W-:Y:S01]  /*2260*/  @P4 MOV R3, R28 ;  /* 0x0000001c00034202 */ /* 0x000fe20000000f00 */
[----:B------:R-:W-:Y:S06]  /*2270*/  @P6 BRA `(.L_x_14) ;  /* 0xffffffec00bc6947 */ /* 0x000fec000383ffff */
[----:B------:R-:W-:Y:S05]  /*2280*/  BRA `(.L_x_15) ;  /* 0x0000000400087947 */ /* 0x000fea0003800000 */
.L_x_8:
[----:B------:R-:W1:Y:S02]  /*2290*/  LDCU UR8, c[0x0][0x3a4] ;  /* 0x00007480ff0877ac */ /* 0x000e640008000800 */
[----:B-1----:R-:W-:-:S05]  /*22a0*/  FMUL R130, RZ, UR8 ;  /* 0x00000008ff827c20 */ /* 0x002fca0008400000 */
[----:B------:R-:W-:Y:S02]  /*22b0*/  FMNMX R141, R130, -INF , !PT ;  /* 0xff800000828d7809 */ /* 0x000fe40007800000 */
[-C--:B------:R-:W-:Y:S02]  /*22c0*/  MOV R3, R130.reuse ;  /* 0x0000008200037202 */ /* 0x080fe40000000f00 */
[-C--:B------:R-:W-:Y:S02]  /*22d0*/  MOV R96, R130.reuse ;  /* 0x0000008200607202 */ /* 0x080fe40000000f00 */
[-C--:B------:R-:W-:Y:S02]  /*22e0*/  MOV R95, R130.reuse ;  /* 0x00000082005f7202 */ /* 0x080fe40000000f00 */
[-C--:B------:R-:W-:Y:S02]  /*22f0*/  MOV R94, R130.reuse ;  /* 0x00000082005e7202 */ /* 0x080fe40000000f00 */
[----:B------:R-:W-:-:S02]  /*2300*/  MOV R93, R130 ;  /* 0x00000082005d7202 */ /* 0x000fc40000000f00 */
[-C--:B------:R-:W-:Y:S02]  /*2310*/  MOV R92, R130.reuse ;  /* 0x00000082005c7202 */ /* 0x080fe40000000f00 */
        /* <DEDUP_REMOVED lines=56> */
[----:B------:R-:W-:-:S07]  /*26a0*/  MOV R129, R130 ;  /* 0x0000008200817202 */ /* 0x000fce0000000f00 */
.L_x_15:
[----:B-----5:R-:W-:Y:S01]  /*26b0*/  FMNMX R46, R142, R141, !PT ;  /* 0x0000008d8e2e7209 */ /* 0x020fe20007800000 */
[--C-:B------:R-:W-:Y:S01]  /*26c0*/  FADD R28, R130, -R141.reuse ;  /* 0x8000008d821c7221 */ /* 0x100fe20000000000 */
[--C-:B------:R-:W-:Y:S01]  /*26d0*/  FADD R129, R129, -R141.reuse ;  /* 0x8000008d81817221 */ /* 0x100fe20000000000 */
[--C-:B------:R-:W-:Y:S01]  /*26e0*/  FADD R126, R126, -R141.reuse ;  /* 0x8000008d7e7e7221 */ /* 0x100fe20000000000 */
[--C-:B------:R-:W-:Y:S01]  /*26f0*/  FADD R125, R125, -R141.reuse ;  /* 0x8000008d7d7d7221 */ /* 0x100fe20000000000 */
[----:B------:R-:W-:Y:S01]  /*2700*/  FADD R142, R142, -R46 ;  /* 0x8000002e8e8e7221 */ /* 0x000fe20000000000 */
[----:B------:R-:W-:Y:S01]  /*2710*/  FMUL R28, R28, 1.4426950216293334961 ;  /* 0x3fb8aa3b1c1c7820 */ /* 0x000fe20000400000 */
[----:B------:R-:W-:Y:S01]  /*2720*/  FMUL R129, R129, 1.4426950216293334961 ;  /* 0x3fb8aa3b81817820 */ /* 0x000fe20000400000 */
[----:B------:R-:W-:Y:S01]  /*2730*/  FMUL R126, R126, 1.4426950216293334961 ;  /* 0x3fb8aa3b7e7e7820 */ /* 0x000fe20000400000 */
[----:B------:R-:W-:Y:S01]  /*2740*/  FMUL R45, R142, 1.4426950216293334961 ;  /* 0x3fb8aa3b8e2d7820 */ /* 0x000fe20000400000 */
[----:B------:R-:W-:Y:S01]  /*2750*/  FMUL R125, R125, 1.4426950216293334961 ;  /* 0x3fb8aa3b7d7d7820 */ /* 0x000fe20000400000 */
[----:B------:R-:W-:Y:S01]  /*2760*/  FSETP.GEU.AND P6, PT, R28, -126, PT ;  /* 0xc2fc00001c00780b */ /* 0x000fe20003fce000 */
[--C-:B------:R-:W-:Y:S01]  /*2770*/  FADD R128, R128, -R141.reuse ;  /* 0x8000008d80807221 */ /* 0x100fe20000000000 */
[----:B------:R-:W-:Y:S01]  /*2780*/  FSETP.GEU.AND P0, PT, R129, -126, PT ;  /* 0xc2fc00008100780b */ /* 0x000fe20003f0e000 */
[--C-:B------:R-:W-:Y:S01]  /*2790*/  FADD R124, R124, -R141.reuse ;  /* 0x8000008d7c7c7221 */ /* 0x100fe20000000000 */
[----:B------:R-:W-:Y:S01]  /*27a0*/  FSETP.GEU.AND P5, PT, R45, -126, PT ;  /* 0xc2fc00002d00780b */ /* 0x000fe20003fae000 */
[----:B------:R-:W-:Y:S01]  /*27b0*/  FMUL R128, R128, 1.4426950216293334961 ;  /* 0x3fb8aa3b80807820 */ /* 0x000fe20000400000 */
[----:B------:R-:W-:Y:S01]  /*27c0*/  FSETP.GEU.AND P3, PT, R126, -126, PT ;  /* 0xc2fc00007e00780b */ /* 0x000fe20003f6e000 */
[----:B------:R-:W-:Y:S01]  /*27d0*/  FMUL R124, R124, 1.4426950216293334961 ;  /* 0x3fb8aa3b7c7c7820 */ /* 0x000fe20000400000 */
[----:B------:R-:W-:Y:S01]  /*27e0*/  FSETP.GEU.AND P4, PT, R125, -126, PT ;  /* 0xc2fc00007d00780b */ /* 0x000fe20003f8e000 */
[--C-:B------:R-:W-:Y:S01]  /*27f0*/  FADD R123, R123, -R141.reuse ;  /* 0x8000008d7b7b7221 */ /* 0x100fe20000000000 */
[----:B------:R-:W-:Y:S01]  /*2800*/  FSETP.GEU.AND P1, PT, R128, -126, PT ;  /* 0xc2fc00008000780b */ /* 0x000fe20003f2e000 */
[--C-:B------:R-:W-:Y:S01]  /*2810*/  FADD R127, R127, -R141.reuse ;  /* 0x8000008d7f7f7221 */ /* 0x100fe20000000000 */
[--C-:B------:R-:W-:Y:S01]  /*2820*/  FADD R122, R122, -R141.reuse ;  /* 0x8000008d7a7a7221 */ /* 0x100fe20000000000 */
[----:B------:R-:W-:Y:S01]  /*2830*/  @!P6 FMUL R28, R28, 0.5 ;  /* 0x3f0000001c1ce820 */ /* 0x000fe20000400000 */
[----:B------:R-:W-:Y:S01]  /*2840*/  FMUL R123, R123, 1.4426950216293334961 ;  /* 0x3fb8aa3b7b7b7820 */ /* 0x000fe20000400000 */
[----:B------:R-:W-:Y:S01]  /*2850*/  @!P0 FMUL R129, R129, 0.5 ;  /* 0x3f00000081818820 */ /* 0x000fe20000400000 */
[----:B------:R-:W-:Y:S01]  /*2860*/  FMUL R127, R127, 1.4426950216293334961 ;  /* 0x3fb8aa3b7f7f7820 */ /* 0x000fe20000400000 */
[----:B------:R-:W-:Y:S01]  /*2870*/  @!P5 FMUL R45, R45, 0.5 ;  /* 0x3f0000002d2dd820 */ /* 0x000fe20000400000 */
[----:B------:R-:W1:Y:S01]  /*2880*/  MUFU.EX2 R130, R28 ;  /* 0x0000001c00827308 */ /* 0x000e620000000800 */
[----:B------:R-:W-:Y:S01]  /*2890*/  @!P3 FMUL R126, R126, 0.5 ;  /* 0x3f0000007e7eb820 */ /* 0x000fe20000400000 */
[----:B------:R-:W-:Y:S01]  /*28a0*/  FMUL R122, R122, 1.4426950216293334961 ;  /* 0x3fb8aa3b7a7a7820 */ /* 0x000fe20000400000 */
[----:B------:R-:W-:Y:S01]  /*28b0*/  @!P4 FMUL R125, R125, 0.5 ;  /* 0x3f0000007d7dc820 */ /* 0x000fe20000400000 */
[----:B------:R-:W-:Y:S01]  /*28c0*/  FSETP.GEU.AND P2, PT, R127, -126, PT ;  /* 0xc2fc00007f00780b */ /* 0x000fe20003f4e000 */
[--C-:B------:R-:W-:Y:S01]  /*28d0*/  FADD R119, R119, -R141.reuse ;  /* 0x8000008d77777221 */ /* 0x100fe20000000000 */
[----:B------:R-:W-:Y:S01]  /*28e0*/  @!P1 FMUL R128, R128, 0.5 ;  /* 0x3f00000080809820 */ /* 0x000fe20000400000 */
[--C-:B------:R-:W-:Y:S01]  /*28f0*/  FADD R118, R118, -R141.reuse ;  /* 0x8000008d76767221 */ /* 0x100fe20000000000 */
[----:B------:R-:W2:Y:S01]  /*2900*/  MUFU.EX2 R45, R45 ;  /* 0x0000002d002d7308 */ /* 0x000ea20000000800 */
[----:B------:R-:W-:Y:S01]  /*2910*/  FMUL R119, R119, 1.4426950216293334961 ;  /* 0x3fb8aa3b77777820 */ /* 0x000fe20000400000 */
[--C-:B------:R-:W-:Y:S01]  /*2920*/  FADD R121, R121, -R141.reuse ;  /* 0x8000008d79797221 */ /* 0x100fe20000000000 */
[----:B------:R-:W-:Y:S01]  /*2930*/  FMUL R118, R118, 1.4426950216293334961 ;  /* 0x3fb8aa3b76767820 */ /* 0x000fe20000400000 */
[--C-:B------:R-:W-:Y:S01]  /*2940*/  FADD R117, R117, -R141.reuse ;  /* 0x8000008d75757221 */ /* 0x100fe20000000000 */
[--C-:B------:R-:W-:Y:S01]  /*2950*/  FADD R116, R116, -R141.reuse ;  /* 0x8000008d74747221 */ /* 0x100fe20000000000 */
[----:B------:R-:W-:Y:S01]  /*2960*/  FMUL R121, R121, 1.4426950216293334961 ;  /* 0x3fb8aa3b79797820 */ /* 0x000fe20000400000 */
[--C-:B------:R-:W-:Y:S01]  /*2970*/  FADD R120, R120, -R141.reuse ;  /* 0x8000008d78787221 */ /* 0x100fe20000000000 */
[----:B------:R-:W3:Y:S01]  /*2980*/  MUFU.EX2 R129, R129 ;  /* 0x0000008100817308 */ /* 0x000ee20000000800 */
[----:B-1----:R-:W-:Y:S01]  /*2990*/  @!P6 FMUL R130, R130, R130 ;  /* 0x000000828282e220 */ /* 0x002fe20000400000 */
[----:B------:R-:W-:Y:S01]  /*29a0*/  FSETP.GEU.AND P6, PT, R123, -126, PT ;  /* 0xc2fc00007b00780b */ /* 0x000fe20003fce000 */
[----:B------:R-:W-:Y:S01]  /*29b0*/  @!P2 FMUL R127, R127, 0.5 ;  /* 0x3f0000007f7fa820 */ /* 0x000fe20000400000 */
[----:B------:R-:W-:Y:S01]  /*29c0*/  FMUL R117, R117, 1.4426950216293334961 ;  /* 0x3fb8aa3b75757820 */ /* 0x000fe20000400000 */
[----:B------:R-:W-:Y:S01]  /*29d0*/  FMUL R116, R116, 1.4426950216293334961 ;  /* 0x3fb8aa3b74747820 */ /* 0x000fe20000400000 */
[----:B------:R-:W-:Y:S01]  /*29e0*/  FMUL R120, R120, 1.4426950216293334961 ;  /* 0x3fb8aa3b78787820 */ /* 0x000fe20000400000 */
[--C-:B------:R-:W-:Y:S01]  /*29f0*/  FADD R115, R115, -R141.reuse ;  /* 0x8000008d73737221 */ /* 0x100fe20000000000 */
[----:B------:R-:W1:Y:S01]  /*2a00*/  MUFU.EX2 R126, R126 ;  /* 0x0000007e007e7308 */ /* 0x000e620000000800 */
[----:B--2---:R-:W-:Y:S01]  /*2a10*/  @!P5 FMUL R45, R45, R45 ;  /* 0x0000002d2d2dd220 */ /* 0x004fe20000400000 */
[----:B------:R-:W-:Y:S01]  /*2a20*/  FSETP.GEU.AND P5, PT, R124, -126, PT ;  /* 0xc2fc00007c00780b */ /* 0x000fe20003fae000 */
[----:B------:R-:W-:Y:S01]  /*2a30*/  FMUL R115, R115, 1.4426950216293334961 ;  /* 0x3fb8aa3b73737820 */ /* 0x000fe20000400000 */
[--C-:B------:R-:W-:Y:S01]  /*2a40*/  FADD R112, R112, -R141.reuse ;  /* 0x8000008d70707221 */ /* 0x100fe20000000000 */
[--C-:B------:R-:W-:Y:S01]  /*2a50*/  FADD R111, R111, -R141.reuse ;  /* 0x8000008d6f6f7221 */ /* 0x100fe20000000000 */
[--C-:B------:R-:W-:Y:S01]  /*2a60*/  FADD R114, R114, -R141.reuse ;  /* 0x8000008d72727221 */ /* 0x100fe20000000000 */
[----:B------:R-:W-:Y:S01]  /*2a70*/  @!P6 FMUL R123, R123, 0.5 ;  /* 0x3f0000007b7be820 */ /* 0x000fe20000400000 */
[----:B------:R-:W2:Y:S01]  /*2a80*/  MUFU.EX2 R125, R125 ;  /* 0x0000007d007d7308 */ /* 0x000ea20000000800 */
[----:B---3--:R-:W-:Y:S01]  /*2a90*/  @!P0 FMUL R129, R129, R129 ;  /* 0x0000008181818220 */ /* 0x008fe20000400000 */
[----:B------:R-:W-:Y:S01]  /*2aa0*/  FSETP.GEU.AND P0, PT, R122, -126, PT ;  /* 0xc2fc00007a00780b */ /* 0x000fe20003f0e000 */
[----:B------:R-:W-:Y:S01]  /*2ab0*/  FMUL R112, R112, 1.4426950216293334961 ;  /* 0x3fb8aa3b70707820 */ /* 0x000fe20000400000 */
[----:B------:R-:W-:Y:S01]  /*2ac0*/  FMUL R111, R111, 1.4426950216293334961 ;  /* 0x3fb8aa3b6f6f7820 */ /* 0x000fe20000400000 */
[--C-:B------:R-:W-:Y:S01]  /*2ad0*/  FADD R110, R110, -R141.reuse ;  /* 0x8000008d6e6e7221 */ /* 0x100fe20000000000 */
[----:B------:R-:W-:Y:S01]  /*2ae0*/  FMUL R114, R114, 1.4426950216293334961 ;  /* 0x3fb8aa3b72727820 */ /* 0x000fe20000400000 */
[----:B------:R-:W-:Y:S01]  /*2af0*/  @!P5 FMUL R124, R124, 0.5 ;  /* 0x3f0000007c7cd820 */ /* 0x000fe20000400000 */
[----:B------:R-:W3:Y:S01]  /*2b00*/  MUFU.EX2 R128, R128 ;  /* 0x0000008000807308 */ /* 0x000ee20000000800 */
[----:B-1----:R-:W-:Y:S01]  /*2b10*/  @!P3 FMUL R126, R126, R126 ;  /* 0x0000007e7e7eb220 */ /* 0x002fe20000400000 */
[----:B------:R-:W-:Y:S01]  /*2b20*/  FSETP.GEU.AND P3, PT, R119, -126, PT ;  /* 0xc2fc00007700780b */ /* 0x000fe20003f6e000 */
[----:B------:R-:W-:Y:S01]  /*2b30*/  FMUL R110, R110, 1.4426950216293334961 ;  /* 0x3fb8aa3b6e6e7820 */ /* 0x000fe20000400000 */
[--C-:B------:R-:W-:Y:S01]  /*2b40*/  FADD R109, R109, -R141.reuse ;  /* 0x8000008d6d6d7221 */ /* 0x100fe20000000000 */
[--C-:B------:R-:W-:Y:S01]  /*2b50*/  FADD R113, R113, -R141.reuse ;  /* 0x8000008d71717221 */ /* 0x100fe20000000000 */
[--C-:B------:R-:W-:Y:S01]  /*2b60*/  FADD R108, R108, -R141.reuse ;  /* 0x8000008d6c6c7221 */ /* 0x100fe20000000000 */
[----:B------:R-:W-:Y:S01]  /*2b70*/  @!P0 FMUL R122, R122, 0.5 ;  /* 0x3f0000007a7a8820 */ /* 0x000fe20000400000 */
[----:B------:R-:W1:Y:S01]  /*2b80*/  MUFU.EX2 R124, R124 ;  /* 0x0000007c007c7308 */ /* 0x000e620000000800 */
[----:B--2---:R-:W-:Y:S01]  /*2b90*/  @!P4 FMUL R125, R125, R125 ;  /* 0x0000007d7d7dc220 */ /* 0x004fe20000400000 */
[----:B------:R-:W-:Y:S01]  /*2ba0*/  FSETP.GEU.AND P4, PT, R118, -126, PT ;  /* 0xc2fc00007600780b */ /* 0x000fe20003f8e000 */
[----:B------:R-:W-:Y:S01]  /*2bb0*/  FMUL R109, R109, 1.4426950216293334961 ;  /* 0x3fb8aa3b6d6d7820 */ /* 0x000fe20000400000 */
[----:B------:R-:W-:Y:S01]  /*2bc0*/  FMUL R113, R113, 1.4426950216293334961 ;  /* 0x3fb8aa3b71717820 */ /* 0x000fe20000400000 */
[----:B------:R-:W-:Y:S01]  /*2bd0*/  FMUL R108, R108, 1.4426950216293334961 ;  /* 0x3fb8aa3b6c6c7820 */ /* 0x000fe20000400000 */
[--C-:B------:R-:W-:Y:S01]  /*2be0*/  FADD R105, R105, -R141.reuse ;  /* 0x8000008d69697221 */ /* 0x100fe20000000000 */
[----:B------:R-:W-:Y:S01]  /*2bf0*/  @!P3 FMUL R119, R119, 0.5 ;  /* 0x3f0000007777b820 */ /* 0x000fe20000400000 */
[----:B------:R-:W2:Y:S01]  /*2c00*/  MUFU.EX2 R123, R123 ;  /* 0x0000007b007b7308 */ /* 0x000ea20000000800 */
[----:B---3--:R-:W-:Y:S01]  /*2c10*/  @!P1 FMUL R128, R128, R128 ;  /* 0x0000008080809220 */ /* 0x008fe20000400000 */
[----:B------:R-:W-:Y:S01]  /*2c20*/  FSETP.GEU.AND P1, PT, R121, -126, PT ;  /* 0xc2fc00007900780b */ /* 0x000fe20003f2e000 */
[----:B------:R-:W-:Y:S01]  /*2c30*/  FMUL R105, R105, 1.4426950216293334961 ;  /* 0x3fb8aa3b69697820 */ /* 0x000fe20000400000 */
[--C-:B------:R-:W-:Y:S01]  /*2c40*/  FADD R104, R104, -R141.reuse ;  /* 0x8000008d68687221 */ /* 0x100fe20000000000 */
[--C-:B------:R-:W-:Y:S01]  /*2c50*/  FADD R107, R107, -R141.reuse ;  /* 0x8000008d6b6b7221 */ /* 0x100fe20000000000 */
[--C-:B------:R-:W-:Y:S01]  /*2c60*/  FADD R103, R103, -R141.reuse ;  /* 0x8000008d67677221 */ /* 0x100fe20000000000 */
[----:B------:R-:W-:Y:S01]  /*2c70*/  @!P4 FMUL R118, R118, 0.5 ;  /* 0x3f0000007676c820 */ /* 0x000fe20000400000 */
[----:B------:R-:W3:Y:S01]  /*2c80*/  MUFU.EX2 R127, R127 ;  /* 0x0000007f007f7308 */ /* 0x000ee20000000800 */
[----:B-1----:R-:W-:Y:S01]  /*2c90*/  @!P5 FMUL R124, R124, R124 ;  /* 0x0000007c7c7cd220 */ /* 0x002fe20000400000 */
[----:B------:R-:W-:Y:S01]  /*2ca0*/  FSETP.GEU.AND P5, PT, R117, -126, PT ;  /* 0xc2fc00007500780b */ /* 0x000fe20003fae000 */
[----:B------:R-:W-:Y:S01]  /*2cb0*/  FMUL R104, R104, 1.4426950216293334961 ;  /* 0x3fb8aa3b68687820 */ /* 0x000fe20000400000 */
[----:B------:R-:W-:Y:S01]  /*2cc0*/  FMUL R107, R107, 1.4426950216293334961 ;  /* 0x3fb8aa3b6b6b7820 */ /* 0x000fe20000400000 */
[----:B------:R-:W-:Y:S01]  /*2cd0*/  FMUL R103, R103, 1.4426950216293334961 ;  /* 0x3fb8aa3b67677820 */ /* 0x000fe20000400000 */
[--C-:B------:R-:W-:Y:S01]  /*2ce0*/  FADD R102, R102, -R141.reuse ;  /* 0x8000008d66667221 */ /* 0x100fe20000000000 */
[----:B------:R-:W-:Y:S01]  /*2cf0*/  @!P1 FMUL R121, R121, 0.5 ;  /* 0x3f00000079799820 */ /* 0x000fe20000400000 */
        /* <DEDUP_REMOVED lines=13> */
[----:B------:R-:W-:Y:S01]  /*2dd0*/  FMUL R98, R98, 1.4426950216293334961 ;  /* 0x3fb8aa3b62627820 */ /* 0x000fe20000400000 */
[--C-:B------:R-:W-:Y:S01]  /*2de0*/  FADD R97, R97, -R141.reuse ;  /* 0x8000008d61617221 */ /* 0x100fe20000000000 */
        /* <DEDUP_REMOVED lines=36> */
[--C-:B------:R-:W-:Y:S01]  /*3030*/  FADD R11, R11, -R141.reuse ;  /* 0x8000008d0b0b7221 */ /* 0x100fe20000000000 */
[----:B------:R-:W-:Y:S01]  /*3040*/  FMUL R7, R7, 1.4426950216293334961 ;  /* 0x3fb8aa3b07077820 */ /* 0x000fe20000400000 */
        /* <DEDUP_REMOVED lines=14> */
[--C-:B------:R-:W-:Y:S01]  /*3130*/  FADD R17, R17, -R141.reuse ;  /* 0x8000008d11117221 */ /* 0x100fe20000000000 */
[----:B------:R-:W-:Y:S01]  /*3140*/  FADD R16, RZ, R130 ;  /* 0x00000082ff107221 */ /* 0x000fe20000000000 */
[----:B------:R-:W-:Y:S01]  /*3150*/  FMUL R8, R8, 1.4426950216293334961 ;  /* 0x3fb8aa3b08087820 */ /* 0x000fe20000400000 */
[--C-:B------:R-:W-:Y:S01]  /*3160*/  FADD R13, R13, -R141.reuse ;  /* 0x8000008d0d0d7221 */ /* 0x100fe20000000000 */
[----:B------:R-:W-:Y:S01]  /*3170*/  @!P6 FMUL R109, R109, 0.5 ;  /* 0x3f0000006d6de820 */ /* 0x000fe20000400000 */
[----:B------:R-:W1:Y:S01]  /*3180*/  MUFU.EX2 R111, R111 ;  /* 0x0000006f006f7308 */ /* 0x000e620000000800 */
[----:B--2---:R-:W-:Y:S01]  /*3190*/  @!P0 FMUL R115, R115, R115 ;  /* 0x0000007373738220 */ /* 0x004fe20000400000 */
[----:B------:R-:W-:Y:S01]  /*31a0*/  FSETP.GEU.AND P0, PT, R108, -126, PT ;  /* 0xc2fc00006c00780b */ /* 0x000fe20003f0e000 */
[----:B------:R-:W-:Y:S01]  /*31b0*/  FADD R18, R18, -R141 ;  /* 0x8000008d12127221 */ /* 0x000fe20000000000 */
[----:B------:R-:W-:Y:S01]  /*31c0*/  FMUL R29, R17, 1.4426950216293334961 ;  /* 0x3fb8aa3b111d7820 */ /* 0x000fe20000400000 */
[----:B------:R-:W-:Y:S01]  /*31d0*/  FADD R17, R16, R129 ;  /* 0x0000008110117221 */ /* 0x000fe20000000000 */
[----:B------:R-:W-:Y:S01]  /*31e0*/  FMUL R13, R13, 1.4426950216293334961 ;  /* 0x3fb8aa3b0d0d7820 */ /* 0x000fe20000400000 */
[----:B------:R-:W-:Y:S01]  /*31f0*/  @!P2 FMUL R113, R113, 0.5 ;  /* 0x3f0000007171a820 */ /* 0x000fe20000400000 */
[----:B------:R-:W2:Y:S01]  /*3200*/  MUFU.EX2 R114, R114 ;  /* 0x0000007200727308 */ /* 0x000ea20000000800 */
[----:B---3--:R-:W-:Y:S01]  /*3210*/  @!P3 FMUL R112, R112, R112 ;  /* 0x000000707070b220 */ /* 0x008fe20000400000 */
[----:B------:R-:W-:Y:S01]  /*3220*/  FSETP.GEU.AND P3, PT, R105, -126, PT ;  /* 0xc2fc00006900780b */ /* 0x000fe20003f6e000 */
[----:B------:R-:W-:Y:S01]  /*3230*/  FMUL R30, R18, 1.4426950216293334961 ;  /* 0x3fb8aa3b121e7820 */ /* 0x000fe20000400000 */
[----:B------:R-:W-:Y:S01]  /*3240*/  FADD R18, R17, R128 ;  /* 0x0000008011127221 */ /* 0x000fe20000000000 */
[--C-:B------:R-:W-:Y:S01]  /*3250*/  FADD R19, R19, -R141.reuse ;  /* 0x8000008d13137221 */ /* 0x100fe20000000000 */
[----:B------:R-:W-:Y:S01]  /*3260*/  FADD R20, R20, -R141 ;  /* 0x8000008d14147221 */ /* 0x000fe20000000000 */
[----:B------:R-:W-:Y:S01]  /*3270*/  @!P0 FMUL R108, R108, 0.5 ;  /* 0x3f0000006c6c8820 */ /* 0x000fe20000400000 */
[----:B------:R-:W3:Y:S01]  /*3280*/  MUFU.EX2 R110, R110 ;  /* 0x0000006e006e7308 */ /* 0x000ee20000000800 */
[----:B-1----:R-:W-:Y:S01]  /*3290*/  @!P4 FMUL R111, R111, R111 ;  /* 0x0000006f6f6fc220 */ /* 0x002fe20000400000 */
[----:B------:R-:W-:Y:S01]  /*32a0*/  FSETP.GEU.AND P4, PT, R104, -126, PT ;  /* 0xc2fc00006800780b */ /* 0x000fe20003f8e000 */
[----:B------:R-:W-:Y:S01]  /*32b0*/  FADD R17, R18, R127 ;  /* 0x0000007f12117221 */ /* 0x000fe20000000000 */
[----:B------:R-:W-:Y:S01]  /*32c0*/  FMUL R31, R19, 1.4426950216293334961 ;  /* 0x3fb8aa3b131f7820 */ /* 0x000fe20000400000 */
[----:B------:R-:W-:Y:S01]  /*32d0*/  FMUL R32, R20, 1.4426950216293334961 ;  /* 0x3fb8aa3b14207820 */ /* 0x000fe20000400000 */
[--C-:B------:R-:W-:Y:S01]  /*32e0*/  FADD R14, R14, -R141.reuse ;  /* 0x8000008d0e0e7221 */ /* 0x100fe20000000000 */
[----:B------:R-:W-:Y:S01]  /*32f0*/  @!P3 FMUL R105, R105, 0.5 ;  /* 0x3f0000006969b820 */ /* 0x000fe20000400000 */
[----:B------:R-:W1:Y:S01]  /*3300*/  MUFU.EX2 R109, R109 ;  /* 0x0000006d006d7308 */ /* 0x000e620000000800 */
[----:B--2---:R-:W-:Y:S01]  /*3310*/  @!P1 FMUL R114, R114, R114 ;  /* 0x0000007272729220 */ /* 0x004fe20000400000 */
[----:B------:R-:W-:Y:S01]  /*3320*/  FSETP.GEU.AND P1, PT, R107, -126, PT ;  /* 0xc2fc00006b00780b */ /* 0x000fe20003f2e000 */
[----:B------:R-:W-:Y:S01]  /*3330*/  FADD R18, R17, R126 ;  /* 0x0000007e11127221 */ /* 0x000fe20000000000 */
[----:B------:R-:W-:Y:S01]  /*3340*/  FMUL R14, R14, 1.4426950216293334961 ;  /* 0x3fb8aa3b0e0e7820 */ /* 0x000fe20000400000 */
[--C-:B------:R-:W-:Y:S01]  /*3350*/  FADD R21, R21, -R141.reuse ;  /* 0x8000008d15157221 */ /* 0x100fe20000000000 */
[----:B------:R-:W-:Y:S01]  /*3360*/  FADD R22, R22, -R141 ;  /* 0x8000008d16167221 */ /* 0x000fe20000000000 */
[----:B------:R-:W-:Y:S01]  /*3370*/  @!P4 FMUL R104, R104, 0.5 ;  /* 0x3f0000006868c820 */ /* 0x000fe20000400000 */
[----:B------:R-:W2:Y:S01]  /*3380*/  MUFU.EX2 R113, R113 ;  /* 0x0000007100717308 */ /* 0x000ea20000000800 */
[----:B---3--:R-:W-:Y:S01]  /*3390*/  @!P5 FMUL R110, R110, R110 ;  /* 0x0000006e6e6ed220 */ /* 0x008fe20000400000 */
[----:B------:R-:W-:Y:S01]  /*33a0*/  FSETP.GEU.AND P5, PT, R103, -126, PT ;  /* 0xc2fc00006700780b */ /* 0x000fe20003fae000 */
[----:B------:R-:W-:Y:S01]  /*33b0*/  FADD R19, R18, R125 ;  /* 0x0000007d12137221 */ /* 0x000fe20000000000 */
[--C-:B------:R-:W-:Y:S01]  /*33c0*/  FADD R15, R15, -R141.reuse ;  /* 0x8000008d0f0f7221 */ /* 0x100fe20000000000 */
[--C-:B------:R-:W-:Y:S01]  /*33d0*/  FADD R23, R23, -R141.reuse ;  /* 0x8000008d17177221 */ /* 0x100fe20000000000 */
[--C-:B------:R-:W-:Y:S01]  /*33e0*/  FADD R24, R24, -R141.reuse ;  /* 0x8000008d18187221 */ /* 0x100fe20000000000 */
[----:B------:R-:W-:Y:S01]  /*33f0*/  @!P1 FMUL R107, R107, 0.5 ;  /* 0x3f0000006b6b9820 */ /* 0x000fe20000400000 */
[----:B------:R-:W3:Y:S01]  /*3400*/  MUFU.EX2 R108, R108 ;  /* 0x0000006c006c7308 */ /* 0x000ee20000000800 */
[----:B-1----:R-:W-:Y:S01]  /*3410*/  @!P6 FMUL R109, R109, R109 ;  /* 0x0000006d6d6de220 */ /* 0x002fe20000400000 */
[----:B------:R-:W-:Y:S01]  /*3420*/  FSETP.GEU.AND P6, PT, R102, -126, PT ;  /* 0xc2fc00006600780b */ /* 0x000fe20003fce000 */
[----:B------:R-:W-:Y:S01]  /*3430*/  FADD R20, R19, R124 ;  /* 0x0000007c13147221 */ /* 0x000fe20000000000 */
[----:B------:R-:W-:Y:S01]  /*3440*/  FMUL R15, R15, 1.4426950216293334961 ;  /* 0x3fb8aa3b0f0f7820 */ /* 0x000fe20000400000 */
[--C-:B------:R-:W-:Y:S01]  /*3450*/  FADD R25, R25, -R141.reuse ;  /* 0x8000008d19197221 */ /* 0x100fe20000000000 */
[----:B------:R-:W-:Y:S01]  /*3460*/  FADD R26, R26, -R141 ;  /* 0x8000008d1a1a7221 */ /* 0x000fe20000000000 */
[----:B------:R-:W-:Y:S01]  /*3470*/  @!P5 FMUL R103, R103, 0.5 ;  /* 0x3f0000006767d820 */ /* 0x000fe20000400000 */
[----:B------:R-:W1:Y:S01]  /*3480*/  MUFU.EX2 R105, R105 ;  /* 0x0000006900697308 */ /* 0x000e620000000800 */
[----:B--2---:R-:W-:Y:S01]  /*3490*/  @!P2 FMUL R113, R113, R113 ;  /* 0x000000717171a220 */ /* 0x004fe20000400000 */
[----:B------:R-:W-:Y:S01]  /*34a0*/  FSETP.GEU.AND P2, PT, R106, -126, PT ;  /* 0xc2fc00006a00780b */ /* 0x000fe20003f4e000 */
[----:B------:R-:W-:Y:S01]  /*34b0*/  FADD R19, R20, R123 ;  /* 0x0000007b14137221 */ /* 0x000fe20000000000 */
[----:B------:R-:W-:Y:S01]  /*34c0*/  FMUL R33, R26, 1.4426950216293334961 ;  /* 0x3fb8aa3b1a217820 */ /* 0x000fe20000400000 */
[--C-:B------:R-:W-:Y:S01]  /*34d0*/  FADD R27, R27, -R141.reuse ;  /* 0x8000008d1b1b7221 */ /* 0x100fe20000000000 */
[--C-:B------:R-:W-:Y:S01]  /*34e0*/  FADD R92, R92, -R141.reuse ;  /* 0x8000008d5c5c7221 */ /* 0x100fe20000000000 */
[----:B------:R-:W-:Y:S01]  /*34f0*/  @!P6 FMUL R102, R102, 0.5 ;  /* 0x3f0000006666e820 */ /* 0x000fe20000400000 */
[----:B------:R-:W2:Y:S01]  /*3500*/  MUFU.EX2 R104, R104 ;  /* 0x0000006800687308 */ /* 0x000ea20000000800 */
[----:B---3--:R-:W-:Y:S01]  /*3510*/  @!P0 FMUL R108, R108, R108 ;  /* 0x0000006c6c6c8220 */ /* 0x008fe20000400000 */
[----:B------:R-:W-:Y:S01]  /*3520*/  FSETP.GEU.AND P0, PT, R101, -126, PT ;  /* 0xc2fc00006500780b */ /* 0x000fe20003f0e000 */
[----:B------:R-:W-:Y:S01]  /*3530*/  FADD R20, R19, R122 ;  /* 0x0000007a13147221 */ /* 0x000fe20000000000 */
        /* <DEDUP_REMOVED lines=8> */
[----:B------:R-:W-:Y:S01]  /*35c0*/  FMUL R93, R93, 1.4426950216293334961 ;  /* 0x3fb8aa3b5d5d7820 */ /* 0x000fe20000400000 */
[--C-:B------:R-:W-:Y:S01]  /*35d0*/  FADD R95, R95, -R141.reuse ;  /* 0x8000008d5f5f7221 */ /* 0x100fe20000000000 */
[----:B------:R-:W-:Y:S01]  /*35e0*/  FADD R96, R96, -R141 ;  /* 0x8000008d60607221 */ /* 0x000fe20000000000 */
[----:B------:R-:W-:Y:S01]  /*35f0*/  @!P0 FMUL R101, R101, 0.5 ;  /* 0x3f00000065658820 */ /* 0x000fe20000400000 */
[----:B------:R-:W1:Y:S01]  /*3600*/  MUFU.EX2 R103, R103 ;  /* 0x0000006700677308 */ /* 0x000e620000000800 */
[----:B--2---:R-:W-:Y:S01]  /*3610*/  @!P4 FMUL R104, R104, R104 ;  /* 0x000000686868c220 */ /* 0x004fe20000400000 */
[----:B------:R-:W-:Y:S01]  /*3620*/  FSETP.GEU.AND P4, PT, R97, -126, PT ;  /* 0xc2fc00006100780b */ /* 0x000fe20003f8e000 */
[----:B------:R-:W-:Y:S01]  /*3630*/  FMUL R94, R94, 1.4426950216293334961 ;  /* 0x3fb8aa3b5e5e7820 */ /* 0x000fe20000400000 */
[----:B------:R-:W-:Y:S01]  /*3640*/  FMUL R95, R95, 1.4426950216293334961 ;  /* 0x3fb8aa3b5f5f7820 */ /* 0x000fe20000400000 */
[----:B------:R-:W-:Y:S01]  /*3650*/  FMUL R96, R96, 1.4426950216293334961 ;  /* 0x3fb8aa3b60607820 */ /* 0x000fe20000400000 */
[----:B------:R-:W-:Y:S01]  /*3660*/  FMUL R45, R140, R45 ;  /* 0x0000002d8c2d7220 */ /* 0x000fe20000400000 */
[----:B------:R-:W-:Y:S01]  /*3670*/  @!P3 FMUL R98, R98, 0.5 ;  /* 0x3f0000006262b820 */ /* 0x000fe20000400000 */
[----:B------:R-:W2:Y:S01]  /*3680*/  MUFU.EX2 R102, R102 ;  /* 0x0000006600667308 */ /* 0x000ea20000000800 */
[----:B---3--:R-:W-:Y:S01]  /*3690*/  @!P1 FMUL R107, R107, R107 ;  /* 0x0000006b6b6b9220 */ /* 0x008fe20000400000 */
[----:B------:R-:W-:-:S05]  /*36a0*/  FSETP.GEU.AND P1, PT, R100, -126, PT ;  /* 0xc2fc00006400780b */ /* 0x000fca0003f2e000 */
[----:B------:R-:W-:Y:S01]  /*36b0*/  @!P4 FMUL R97, R97, 0.5 ;  /* 0x3f0000006161c820 */ /* 0x000fe20000400000 */
[----:B------:R-:W3:Y:S01]  /*36c0*/  MUFU.EX2 R106, R106 ;  /* 0x0000006a006a7308 */ /* 0x000ee20000000800 */
[----:B-1----:R-:W-:Y:S01]  /*36d0*/  @!P5 FMUL R103, R103, R103 ;  /* 0x000000676767d220 */ /* 0x002fe20000400000 */
[----:B------:R-:W-:-:S05]  /*36e0*/  FSETP.GEU.AND P5, PT, R4, -126, PT ;  /* 0xc2fc00000400780b */ /* 0x000fca0003fae000 */
[----:B------:R-:W-:Y:S01]  /*36f0*/  @!P1 FMUL R100, R100, 0.5 ;  /* 0x3f00000064649820 */ /* 0x000fe20000400000 */
[----:B------:R-:W1:Y:S01]  /*3700*/  MUFU.EX2 R101, R101 ;  /* 0x0000006500657308 */ /* 0x000e620000000800 */
[----:B--2---:R-:W-:Y:S01]  /*3710*/  @!P6 FMUL R102, R102, R102 ;  /* 0x000000666666e220 */ /* 0x004fe20000400000 */
[----:B------:R-:W-:-:S05]  /*3720*/  FSETP.GEU.AND P6, PT, R5, -126, PT ;  /* 0xc2fc00000500780b */ /* 0x000fca0003fce000 */
        /* <DEDUP_REMOVED lines=57> */
[----:B------:R1:W4:Y:S01]  /*3ac0*/  MUFU.EX2 R16, R28 ;  /* 0x0000001c00107308 */ /* 0x0003220000000800 */
[----:B--2---:R-:W-:Y:S01]  /*3ad0*/  @!P2 FMUL R8, R8, R8 ;  /* 0x000000080808a220 */ /* 0x004fe20000400000 */
[----:B------:R-:W-:-:S05]  /*3ae0*/  FSETP.GEU.AND P2, PT, R15, -126, PT ;  /* 0xc2fc00000f00780b */ /* 0x000fca0003f4e000 */
[----:B------:R-:W-:Y:S01]  /*3af0*/  @!P6 FMUL R31, R31, 0.5 ;  /* 0x3f0000001f1fe820 */ /* 0x000fe20000400000 */
[----:B------:R2:W0:Y:S01]  /*3b00*/  MUFU.EX2 R17, R29 ;  /* 0x0000001d00117308 */ /* 0x0004220000000800 */
[----:B-1----:R-:W-:Y:S01]  /*3b10*/  FMUL R28, R21, 1.4426950216293334961 ;  /* 0x3fb8aa3b151c7820 */ /* 0x002fe20000400000 */
[----:B------:R-:W-:Y:S01]  /*3b20*/  FADD R21, R20, R121 ;  /* 0x0000007914157221 */ /* 0x000fe20000000000 */
[----:B---3--:R-:W-:Y:S01]  /*3b30*/  @!P0 FMUL R13, R13, R13 ;  /* 0x0000000d0d0d8220 */ /* 0x008fe20000400000 */
[----:B------:R-:W-:-:S03]  /*3b40*/  FSETP.GEU.AND P0, PT, R32, -126, PT ;  /* 0xc2fc00002000780b */ /* 0x000fc60003f0e000 */
[----:B------:R-:W-:Y:S01]  /*3b50*/  @!P2 FMUL R15, R15, 0.5 ;  /* 0x3f0000000f0fa820 */ /* 0x000fe20000400000 */
[----:B------:R1:W3:Y:S01]  /*3b60*/  MUFU.EX2 R18, R30 ;  /* 0x0000001e00127308 */ /* 0x0002e20000000800 */
[----:B--2---:R-:W-:Y:S01]  /*3b70*/  FMUL R29, R22, 1.4426950216293334961 ;  /* 0x3fb8aa3b161d7820 */ /* 0x004fe20000400000 */
[----:B------:R-:W-:Y:S01]  /*3b80*/  FADD R22, R21, R120 ;  /* 0x0000007815167221 */ /* 0x000fe20000000000 */
[----:B----4-:R-:W-:-:S03]  /*3b90*/  @!P3 FMUL R16, R16, R16 ;  /* 0x000000101010b220 */ /* 0x010fc60000400000 */
[----:B------:R-:W-:Y:S02]  /*3ba0*/  FADD R21, R22, R119 ;  /* 0x0000007716157221 */ /* 0x000fe40000000000 */
[----:B------:R-:W2:Y:S01]  /*3bb0*/  MUFU.EX2 R14, R14 ;  /* 0x0000000e000e7308 */ /* 0x000ea20000000800 */
[----:B-1----:R-:W-:Y:S01]  /*3bc0*/  FMUL R30, R23, 1.4426950216293334961 ;  /* 0x3fb8aa3b171e7820 */ /* 0x002fe20000400000 */
[----:B------:R-:W-:Y:S01]  /*3bd0*/  FADD R22, R21, R118 ;  /* 0x0000007615167221 */ /* 0x000fe20000000000 */
[----:B------:R-:W-:Y:S01]  /*3be0*/  @!P0 FMUL R32, R32, 0.5 ;  /* 0x3f00000020208820 */ /* 0x000fe20000400000 */
[----:B0-----:R-:W-:Y:S02]  /*3bf0*/  @!P4 FMUL R17, R17, R17 ;  /* 0x000000111111c220 */ /* 0x001fe40000400000 */
[----:B------:R-:W-:Y:S01]  /*3c00*/  FADD R23, R22, R117 ;  /* 0x0000007516177221 */ /* 0x000fe20000000000 */
[----:B------:R-:W-:Y:S01]  /*3c10*/  FSETP.GEU.AND P3, PT, R30, -126, PT ;  /* 0xc2fc00001e00780b */ /* 0x000fe20003f6e000 */
[----:B------:R0:W1:Y:S01]  /*3c20*/  MUFU.EX2 R19, R31 ;  /* 0x0000001f00137308 */ /* 0x0000620000000800 */
[----:B---3--:R-:W-:-:S07]  /*3c30*/  @!P5 FMUL R18, R18, R18 ;  /* 0x000000121212d220 */ /* 0x008fce0000400000 */
[----:B------:R-:W3:Y:S01]  /*3c40*/  MUFU.EX2 R15, R15 ;  /* 0x0000000f000f7308 */ /* 0x000ee20000000800 */
[----:B0-----:R-:W-:Y:S01]  /*3c50*/  FMUL R31, R24, 1.4426950216293334961 ;  /* 0x3fb8aa3b181f7820 */ /* 0x001fe20000400000 */
[----:B------:R-:W-:Y:S01]  /*3c60*/  FADD R24, R23, R116 ;  /* 0x0000007417187221 */ /* 0x000fe20000000000 */
[----:B--2---:R-:W-:Y:S01]  /*3c70*/  @!P1 FMUL R14, R14, R14 ;  /* 0x0000000e0e0e9220 */ /* 0x004fe20000400000 */
[----:B------:R-:W-:Y:S01]  /*3c80*/  FSETP.GEU.AND P1, PT, R28, -126, PT ;  /* 0xc2fc00001c00780b */ /* 0x000fe20003f2e000 */
[----:B------:R-:W-:Y:S01]  /*3c90*/  @!P3 FMUL R30, R30, 0.5 ;  /* 0x3f0000001e1eb820 */ /* 0x000fe20000400000 */
[----:B------:R-:W-:Y:S01]  /*3ca0*/  FADD R23, R24, R115 ;  /* 0x0000007318177221 */ /* 0x000fe20000000000 */
[----:B------:R-:W-:Y:S01]  /*3cb0*/  FSETP.GEU.AND P4, PT, R31, -126, PT ;  /* 0xc2fc00001f00780b */ /* 0x000fe20003f8e000 */
[----:B------:R0:W2:Y:S01]  /*3cc0*/  MUFU.EX2 R20, R32 ;  /* 0x0000002000147308 */ /* 0x0000a20000000800 */
[----:B-1----:R-:W-:Y:S01]  /*3cd0*/  @!P6 FMUL R19, R19, R19 ;  /* 0x000000131313e220 */ /* 0x002fe20000400000 */
[----:B------:R-:W-:Y:S01]  /*3ce0*/  FADD R24, R23, R114 ;  /* 0x0000007217187221 */ /* 0x000fe20000000000 */
[----:B------:R-:W-:-:S05]  /*3cf0*/  FSETP.GEU.AND P6, PT, R33, -126, PT ;  /* 0xc2fc00002100780b */ /* 0x000fca0003fce000 */
[----:B------:R-:W1:Y:S01]  /*3d00*/  MUFU.EX2 R23, R30 ;  /* 0x0000001e00177308 */ /* 0x000e620000000800 */
[----:B0-----:R-:W-:Y:S01]  /*3d10*/  FMUL R32, R25, 1.4426950216293334961 ;  /* 0x3fb8aa3b19207820 */ /* 0x001fe20000400000 */
[----:B------:R-:W-:Y:S01]  /*3d20*/  FADD R25, R24, R113 ;  /* 0x0000007118197221 */ /* 0x000fe20000000000 */
[----:B---3--:R-:W-:Y:S01]  /*3d30*/  @!P2 FMUL R15, R15, R15 ;  /* 0x0000000f0f0fa220 */ /* 0x008fe20000400000 */
[----:B------:R-:W-:Y:S01]  /*3d40*/  FSETP.GEU.AND P2, PT, R29, -126, PT ;  /* 0xc2fc00001d00780b */ /* 0x000fe20003f4e000 */
[----:B------:R-:W-:Y:S01]  /*3d50*/  @!P1 FMUL R28, R28, 0.5 ;  /* 0x3f0000001c1c9820 */ /* 0x000fe20000400000 */
[----:B------:R-:W-:Y:S01]  /*3d60*/  FADD R26, R25, R112 ;  /* 0x00000070191a7221 */ /* 0x000fe20000000000 */
[----:B------:R-:W-:Y:S01]  /*3d70*/  FSETP.GEU.AND P5, PT, R32, -126, PT ;  /* 0xc2fc00002000780b */ /* 0x000fe20003fae000 */
[----:B------:R-:W-:Y:S01]  /*3d80*/  @!P4 FMUL R31, R31, 0.5 ;  /* 0x3f0000001f1fc820 */ /* 0x000fe20000400000 */
[----:B------:R0:W3:Y:S01]  /*3d90*/  MUFU.EX2 R21, R28 ;  /* 0x0000001c00157308 */ /* 0x0000e20000000800 */
[----:B------:R-:W-:Y:S01]  /*3da0*/  FADD R25, R26, R111 ;  /* 0x0000006f1a197221 */ /* 0x000fe20000000000 */
[----:B--2---:R-:W-:Y:S01]  /*3db0*/  @!P0 FMUL R20, R20, R20 ;  /* 0x0000001414148220 */ /* 0x004fe20000400000 */
[----:B------:R-:W-:Y:S01]  /*3dc0*/  FSETP.GEU.AND P0, PT, R34, -126, PT ;  /* 0xc2fc00002200780b */ /* 0x000fe20003f0e000 */
[----:B------:R-:W-:Y:S01]  /*3dd0*/  @!P6 FMUL R33, R33, 0.5 ;  /* 0x3f0000002121e820 */ /* 0x000fe20000400000 */
[----:B------:R-:W-:-:S03]  /*3de0*/  FADD R26, R25, R110 ;  /* 0x0000006e191a7221 */ /* 0x000fc60000000000 */
[----:B------:R-:W-:Y:S01]  /*3df0*/  @!P2 FMUL R29, R29, 0.5 ;  /* 0x3f0000001d1da820 */ /* 0x000fe20000400000 */
[----:B------:R-:W-:Y:S01]  /*3e00*/  FADD R27, R26, R109 ;  /* 0x0000006d1a1b7221 */ /* 0x000fe20000000000 */
[----:B------:R-:W2:Y:S01]  /*3e10*/  MUFU.EX2 R24, R31 ;  /* 0x0000001f00187308 */ /* 0x000ea20000000800 */
[----:B------:R-:W-:Y:S01]  /*3e20*/  @!P5 FMUL R32, R32, 0.5 ;  /* 0x3f0000002020d820 */ /* 0x000fe20000400000 */
[----:B-1----:R-:W-:Y:S01]  /*3e30*/  @!P3 FMUL R23, R23, R23 ;  /* 0x000000171717b220 */ /* 0x002fe20000400000 */
[----:B0-----:R-:W-:Y:S01]  /*3e40*/  FADD R28, R27, R108 ;  /* 0x0000006c1b1c7221 */ /* 0x001fe20000000000 */
[----:B------:R-:W-:Y:S02]  /*3e50*/  FSETP.GEU.AND P3, PT, R94, -126, PT ;  /* 0xc2fc00005e00780b */ /* 0x000fe40003f6e000 */
[----:B------:R-:W-:Y:S01]  /*3e60*/  @!P0 FMUL R34, R34, 0.5 ;  /* 0x3f00000022228820 */ /* 0x000fe20000400000 */
[----:B------:R-:W-:Y:S01]  /*3e70*/  FADD R27, R28, R107 ;  /* 0x0000006b1c1b7221 */ /* 0x000fe20000000000 */
[----:B------:R0:W1:Y:S01]  /*3e80*/  MUFU.EX2 R22, R29 ;  /* 0x0000001d00167308 */ /* 0x0000620000000800 */
[----:B---3--:R-:W-:Y:S01]  /*3e90*/  @!P1 FMUL R21, R21, R21 ;  /* 0x0000001515159220 */ /* 0x008fe20000400000 */
[----:B------:R-:W-:Y:S01]  /*3ea0*/  FSETP.GEU.AND P1, PT, R92, -126, PT ;  /* 0xc2fc00005c00780b */ /* 0x000fe20003f2e000 */
[----:B------:R-:W-:-:S05]  /*3eb0*/  FADD R28, R27, R106 ;  /* 0x0000006a1b1c7221 */ /* 0x000fca0000000000 */
[----:B------:R-:W3:Y:S01]  /*3ec0*/  MUFU.EX2 R25, R32 ;  /* 0x0000002000197308 */ /* 0x000ee20000000800 */
[----:B0-----:R-:W-:Y:S01]  /*3ed0*/  FADD R29, R28, R105 ;  /* 0x000000691c1d7221 */ /* 0x001fe20000000000 */
[----:B--2---:R-:W-:Y:S01]  /*3ee0*/  @!P4 FMUL R24, R24, R24 ;  /* 0x000000181818c220 */ /* 0x004fe20000400000 */
[----:B------:R-:W-:Y:S01]  /*3ef0*/  FSETP.GEU.AND P4, PT, R95, -126, PT ;  /* 0xc2fc00005f00780b */ /* 0x000fe20003f8e000 */
[----:B------:R-:W-:Y:S01]  /*3f00*/  @!P3 FMUL R94, R94, 0.5 ;  /* 0x3f0000005e5eb820 */ /* 0x000fe20000400000 */
[----:B------:R-:W-:Y:S02]  /*3f10*/  FADD R28, R29, R104 ;  /* 0x000000681d1c7221 */ /* 0x000fe40000000000 */
[----:B------:R-:W-:Y:S01]  /*3f20*/  @!P1 FMUL R92, R92, 0.5 ;  /* 0x3f0000005c5c9820 */ /* 0x000fe20000400000 */
[----:B------:R-:W0:Y:S01]  /*3f30*/  MUFU.EX2 R26, R33 ;  /* 0x00000021001a7308 */ /* 0x000e220000000800 */
[----:B------:R-:W-:Y:S01]  /*3f40*/  FADD R29, R28, R103 ;  /* 0x000000671c1d7221 */ /* 0x000fe20000000000 */
[----:B-1----:R-:W-:Y:S01]  /*3f50*/  @!P2 FMUL R22, R22, R22 ;  /* 0x000000161616a220 */ /* 0x002fe20000400000 */
[----:B------:R-:W-:-:S02]  /*3f60*/  FSETP.GEU.AND P2, PT, R93, -126, PT ;  /* 0xc2fc00005d00780b */ /* 0x000fc40003f4e000 */
[----:B------:R-:W-:-:S03]  /*3f70*/  FADD R28, R29, R102 ;  /* 0x000000661d1c7221 */ /* 0x000fc60000000000 */
[----:B------:R-:W1:Y:S01]  /*3f80*/  MUFU.EX2 R27, R34 ;  /* 0x00000022001b7308 */ /* 0x000e620000000800 */
[----:B------:R-:W-:Y:S01]  /*3f90*/  FADD R29, R28, R101 ;  /* 0x000000651c1d7221 */ /* 0x000fe20000000000 */
[----:B---3--:R-:W-:Y:S01]  /*3fa0*/  @!P5 FMUL R25, R25, R25 ;  /* 0x000000191919d220 */ /* 0x008fe20000400000 */
[----:B------:R-:W-:Y:S01]  /*3fb0*/  FSETP.GEU.AND P5, PT, R96, -126, PT ;  /* 0xc2fc00006000780b */ /* 0x000fe20003fae000 */
[----:B------:R-:W-:Y:S01]  /*3fc0*/  @!P4 FMUL R95, R95, 0.5 ;  /* 0x3f0000005f5fc820 */ /* 0x000fe20000400000 */
[----:B------:R-:W-:Y:S01]  /*3fd0*/  FADD R28, R29, R100 ;  /* 0x000000641d1c7221 */ /* 0x000fe20000000000 */
[--C-:B------:R-:W-:Y:S01]  /*3fe0*/  FADD R29, R3, -R141.reuse ;  /* 0x8000008d031d7221 */ /* 0x100fe20000000000 */
[----:B------:R-:W-:Y:S01]  /*3ff0*/  FADD R141, -R46, R141 ;  /* 0x0000008d2e8d7221 */ /* 0x000fe20000000100 */
[----:B------:R-:W-:Y:S01]  /*4000*/  @!P2 FMUL R93, R93, 0.5 ;  /* 0x3f0000005d5da820 */ /* 0x000fe20000400000 */
[----:B------:R-:W-:Y:S01]  /*4010*/  FADD R3, R28, R99 ;  /* 0x000000631c037221 */ /* 0x000fe20000000000 */
[----:B------:R-:W-:Y:S01]  /*4020*/  FMUL R30, R29, 1.4426950216293334961 ;  /* 0x3fb8aa3b1d1e7820 */ /* 0x000fe20000400000 */
[----:B------:R-:W2:Y:S01]  /*4030*/  MUFU.EX2 R92, R92 ;  /* 0x0000005c005c7308 */ /* 0x000ea20000000800 */
[----:B------:R-:W-:Y:S01]  /*4040*/  FMUL R50, R141, 1.4426950216293334961 ;  /* 0x3fb8aa3b8d327820 */ /* 0x000fe20000400000 */
[----:B------:R-:W-:Y:S01]  /*4050*/  FADD R28, R3, R98 ;  /* 0x00000062031c7221 */ /* 0x000fe20000000000 */
[----:B0-----:R-:W-:Y:S01]  /*4060*/  @!P6 FMUL R26, R26, R26 ;  /* 0x0000001a1a1ae220 */ /* 0x001fe20000400000 */
[----:B------:R-:W-:Y:S01]  /*4070*/  FSETP.GEU.AND P6, PT, R30, -126, PT ;  /* 0xc2fc00001e00780b */ /* 0x000fe20003fce000 */
[----:B------:R-:W-:Y:S01]  /*4080*/  @!P5 FMUL R96, R96, 0.5 ;  /* 0x3f0000006060d820 */ /* 0x000fe20000400000 */
[----:B------:R-:W-:Y:S01]  /*4090*/  FADD R3, R28, R97 ;  /* 0x000000611c037221 */ /* 0x000fe20000000000 */
[----:B-1----:R-:W-:Y:S01]  /*40a0*/  @!P0 FMUL R27, R27, R27 ;  /* 0x0000001b1b1b8220 */ /* 0x002fe20000400000 */
[----:B------:R-:W0:Y:S01]  /*40b0*/  MUFU.EX2 R93, R93 ;  /* 0x0000005d005d7308 */ /* 0x000e220000000800 */
[----:B------:R-:W-:Y:S01]  /*40c0*/  FSETP.GEU.AND P0, PT, R50, -126, PT ;  /* 0xc2fc00003200780b */ /* 0x000fe20003f0e000 */
[----:B------:R-:W-:-:S04]  /*40d0*/  FADD R28, R3, R4 ;  /* 0x00000004031c7221 */ /* 0x000fc80000000000 */
[----:B------:R-:W-:Y:S02]  /*40e0*/  FADD R3, R28, R5 ;  /* 0x000000051c037221 */ /* 0x000fe40000000000 */
[----:B------:R-:W1:Y:S01]  /*40f0*/  MUFU.EX2 R94, R94 ;  /* 0x0000005e005e7308 */ /* 0x000e620000000800 */
[----:B------:R-:W-:Y:S01]  /*4100*/  @!P6 FMUL R30, R30, 0.5 ;  /* 0x3f0000001e1ee820 */ /* 0x000fe20000400000 */
[----:B------:R-:W-:Y:S01]  /*4110*/  FADD R28, R3, R6 ;  /* 0x00000006031c7221 */ /* 0x000fe20000000000 */
[----:B--2---:R-:W-:Y:S01]  /*4120*/  @!P1 FMUL R92, R92, R92 ;  /* 0x0000005c5c5c9220 */ /* 0x004fe20000400000 */
[----:B------:R-:W-:Y:S02]  /*4130*/  ISETP.GE.AND P1, PT, R139, 0x4, PT ;  /* 0x000000048b00780c */ /* 0x000fe40003f26270 */
[----:B------:R-:W-:Y:S01]  /*4140*/  FADD R29, R28, R7 ;  /* 0x000000071c1d7221 */ /* 0x000fe20000000000 */
[----:B------:R-:W-:Y:S01]  /*4150*/  @!P0 FMUL R50, R50, 0.5 ;  /* 0x3f00000032328820 */ /* 0x000fe20000400000 */
[----:B------:R-:W2:Y:S01]  /*4160*/  MUFU.EX2 R95, R95 ;  /* 0x0000005f005f7308 */ /* 0x000ea20000000800 */
[----:B0-----:R-:W-:Y:S01]  /*4170*/  @!P2 FMUL R93, R93, R93 ;  /* 0x0000005d5d5da220 */ /* 0x001fe20000400000 */
[----:B------:R-:W-:-:S04]  /*4180*/  FADD R28, R29, R8 ;  /* 0x000000081d1c7221 */ /* 0x000fc80000000000 */
[----:B------:R-:W-:Y:S02]  /*4190*/  FADD R29, R28, R9 ;  /* 0x000000091c1d7221 */ /* 0x000fe40000000000 */
[----:B------:R-:W0:Y:S01]  /*41a0*/  MUFU.EX2 R96, R96 ;  /* 0x0000006000607308 */ /* 0x000e220000000800 */
[----:B-1----:R-:W-:Y:S01]  /*41b0*/  @!P3 FMUL R94, R94, R94 ;  /* 0x0000005e5e5eb220 */ /* 0x002fe20000400000 */
[----:B------:R-:W-:-:S04]  /*41c0*/  FADD R28, R29, R10 ;  /* 0x0000000a1d1c7221 */ /* 0x000fc80000000000 */
[----:B------:R-:W-:Y:S02]  /*41d0*/  FADD R29, R28, R11 ;  /* 0x0000000b1c1d7221 */ /* 0x000fe40000000000 */
[----:B------:R-:W1:Y:S01]  /*41e0*/  MUFU.EX2 R3, R30 ;  /* 0x0000001e00037308 */ /* 0x000e620000000800 */
[----:B--2---:R-:W-:Y:S01]  /*41f0*/  @!P4 FMUL R95, R95, R95 ;  /* 0x0000005f5f5fc220 */ /* 0x004fe20000400000 */
[----:B------:R-:W-:-:S04]  /*4200*/  FADD R28, R29, R12 ;  /* 0x0000000c1d1c7221 */ /* 0x000fc80000000000 */
[----:B------:R-:W-:Y:S02]  /*4210*/  FADD R29, R28, R13 ;  /* 0x0000000d1c1d7221 */ /* 0x000fe40000000000 */
[----:B------:R-:W2:Y:S01]  /*4220*/  MUFU.EX2 R50, R50 ;  /* 0x0000003200327308 */ /* 0x000ea20000000800 */
[----:B0-----:R-:W-:Y:S01]  /*4230*/  @!P5 FMUL R96, R96, R96 ;  /* 0x000000606060d220 */ /* 0x001fe20000400000 */
[----:B------:R-:W-:-:S04]  /*4240*/  FADD R28, R29, R14 ;  /* 0x0000000e1d1c7221 */ /* 0x000fc80000000000 */
[----:B------:R-:W-:Y:S01]  /*4250*/  FADD R29, R28, R15 ;  /* 0x0000000f1c1d7221 */ /* 0x000fe20000000000 */
[----:B-1----:R-:W-:-:S03]  /*4260*/  @!P6 FMUL R3, R3, R3 ;  /* 0x000000030303e220 */ /* 0x002fc60000400000 */
[----:B------:R-:W-:-:S04]  /*4270*/  FADD R28, R29, R16 ;  /* 0x000000101d1c7221 */ /* 0x000fc80000000000 */
[----:B------:R-:W-:Y:S01]  /*4280*/  FADD R29, R28, R17 ;  /* 0x000000111c1d7221 */ /* 0x000fe20000000000 */
[----:B--2---:R-:W-:-:S03]  /*4290*/  @!P0 FMUL R50, R50, R50 ;  /* 0x0000003232328220 */ /* 0x004fc60000400000 */
[----:B------:R-:W-:-:S04]  /*42a0*/  FADD R28, R29, R18 ;  /* 0x000000121d1c7221 */ /* 0x000fc80000000000 */
        /* <DEDUP_REMOVED lines=15> */
[----:B------:R-:W-:Y:S01]  /*43a0*/  FFMA R44, R28, R50, R45 ;  /* 0x000000321c2c7223 */ /* 0x000fe2000000002d */
[----:B------:R-:W-:Y:S06]  /*43b0*/  @!P1 BRA `(.L_x_16) ;  /* 0x0000001800909947 */ /* 0x000fec0003800000 */
[----:B------:R-:W-:Y:S01]  /*43c0*/  IADD3 R28, PT, PT, R44, 0x1800000, RZ ;  /* 0x018000002c1c7810 */ /* 0x000fe20007ffe0ff */
[----:B------:R-:W-:Y:S03]  /*43d0*/  BSSY.RECONVERGENT B0, `(.L_x_17) ;  /* 0x000000b000007945 */ /* 0x000fe60003800200 */
[----:B------:R-:W-:-:S04]  /*43e0*/  LOP3.LUT R28, R28, 0x7f800000, RZ, 0xc0, !PT ;  /* 0x7f8000001c1c7812 */ /* 0x000fc800078ec0ff */
[----:B------:R-:W-:-:S13]  /*43f0*/  ISETP.GT.U32.AND P0, PT, R28, 0x1ffffff, PT ;  /* 0x01ffffff1c00780c */ /* 0x000fda0003f04070 */
[----:B------:R-:W-:Y:S05]  /*4400*/  @P0 BRA `(.L_x_18) ;  /* 0x00000000000c0947 */ /* 0x000fea0003800000 */
[----:B------:R-:W-:-:S07]  /*4410*/  MOV R30, 0x4430 ;  /* 0x00004430001e7802 */ /* 0x000fce0000000f00 */
[----:B------:R-:W-:Y:S05]  /*4420*/  CALL.REL.NOINC `($__internal_0_$__cuda_sm20_rcp_rn_f32_slowpath) ;  /* 0x00000018008c7944 */ /* 0x000fea0003c00000 */
[----:B------:R-:W-:Y:S05]  /*4430*/  BRA `(.L_x_19) ;  /* 0x0000000000107947 */ /* 0x000fea0003800000 */
.L_x_18:
[----:B------:R-:W0:Y:S02]  /*4440*/  MUFU.RCP R29, R44 ;  /* 0x0000002c001d7308 */ /* 0x000e240000001000 */
[----:B0-----:R-:W-:-:S04]  /*4450*/  FFMA R28, R44, R29, -1 ;  /* 0xbf8000002c1c7423 */ /* 0x001fc8000000001d */
[----:B------:R-:W-:-:S04]  /*4460*/  FADD.FTZ R28, -R28, -RZ ;  /* 0x800000ff1c1c7221 */ /* 0x000fc80000010100 */
[----:B------:R-:W-:-:S07]  /*4470*/  FFMA R48, R29, R28, R29 ;  /* 0x0000001c1d307223 */ /* 0x000fce000000001d */
.L_x_19:
[----:B------:R-:W-:Y:S05]  /*4480*/  BSYNC.RECONVERGENT B0 ;  /* 0x0000000000007941 */ /* 0x000fea0003800200 */
.L_x_17:
[----:B------:R-:W0:Y:S01]  /*4490*/  LDCU.64 UR8, c[0x0][0x3b8] ;  /* 0x00007700ff0877ac */ /* 0x000e220008000a00 */
[----:B------:R-:W-:Y:S01]  /*44a0*/  HFMA2 R47, -RZ, RZ, 0, 0 ;  /* 0x00000000ff2f7431 */ /* 0x000fe200000001ff */
[----:B0-----:R-:W-:-:S04]  /*44b0*/  LEA R52, P0, R138, UR8, 0x2 ;  /* 0x000000088a347c11 */ /* 0x001fc8000f8010ff */
[----:B------:R-:W-:-:S09]  /*44c0*/  LEA.HI.X R53, R138, UR9, R133, 0x2, P0 ;  /* 0x000000098a357c11 */ /* 0x000fd200080f1485 */
.L_x_20:
[----:B0-----:R-:W0:Y:S01]  /*44d0*/  LDC R49, c[0x0][0x3a0] ;  /* 0x0000e800ff317b82 */ /* 0x001e220000000800 */
[----:B------:R-:W-:-:S05]  /*44e0*/  LEA R40, R47, UR7, 0x4 ;  /* 0x000000072f287c11 */ /* 0x000fca000f8e20ff */
[----:B------:R-:W1:Y:S01]  /*44f0*/  LDS.128 R28, [R40] ;  /* 0x00000000281c7984 */ /* 0x000e620000000c00 */
[----:B0-----:R-:W-:-:S06]  /*4500*/  LEA R33, R49, R40, 0x2 ;  /* 0x0000002831217211 */ /* 0x001fcc00078e10ff */
[----:B------:R-:W0:Y:S01]  /*4510*/  LDS.128 R32, [R33] ;  /* 0x0000000021207984 */ /* 0x000e220000000c00 */
[C---:B-1----:R-:W-:Y:S01]  /*4520*/  FFMA R28, R130.reuse, R28, RZ ;  /* 0x0000001c821c7223 */ /* 0x042fe200000000ff */
[C---:B------:R-:W-:Y:S01]  /*4530*/  FFMA R36, R130.reuse, R29, RZ ;  /* 0x0000001d82247223 */ /* 0x040fe200000000ff */
[C---:B------:R-:W-:Y:S01]  /*4540*/  FFMA R37, R130.reuse, R30, RZ ;  /* 0x0000001e82257223 */ /* 0x040fe200000000ff */
[----:B------:R-:W-:Y:S01]  /*4550*/  LEA R30, R49, R40, 0x3 ;  /* 0x00000028311e7211 */ /* 0x000fe200078e18ff */
[C---:B0-----:R-:W-:Y:S01]  /*4560*/  FFMA R29, R129.reuse, R32, R28 ;  /* 0x00000020811d7223 */ /* 0x041fe2000000001c */
[C---:B------:R-:W-:Y:S01]  /*4570*/  FFMA R32, R129.reuse, R33, R36 ;  /* 0x0000002181207223 */ /* 0x040fe20000000024 */
[----:B------:R-:W-:Y:S01]  /*4580*/  FFMA R51, R129, R34, R37 ;  /* 0x0000002281337223 */ /* 0x000fe20000000025 */
[----:B------:R-:W-:Y:S01]  /*4590*/  IMAD R28, R49, 0xc, R40 ;  /* 0x0000000c311c7824 */ /* 0x000fe200078e0228 */
[----:B------:R-:W0:Y:S01]  /*45a0*/  LDS.128 R36, [R30] ;  /* 0x000000001e247984 */ /* 0x000e220000000c00 */
[----:B------:R-:W-:-:S03]  /*45b0*/  FFMA R34, R130, R31, RZ ;  /* 0x0000001f82227223 */ /* 0x000fc600000000ff */
[----:B------:R-:W1:Y:S01]  /*45c0*/  LDS.128 R40, [R28] ;  /* 0x000000001c287984 */ /* 0x000e620000000c00 */
[----:B------:R-:W-:Y:S01]  /*45d0*/  FFMA R34, R129, R35, R34 ;  /* 0x0000002381227223 */ /* 0x000fe20000000022 */
[C---:B0-----:R-:W-:Y:S01]  /*45e0*/  FFMA R54, R128.reuse, R36, R29 ;  /* 0x0000002480367223 */ /* 0x041fe2000000001d */
[C---:B------:R-:W-:Y:S01]  /*45f0*/  FFMA R32, R128.reuse, R37, R32 ;  /* 0x0000002580207223 */ /* 0x040fe20000000020 */
[C---:B------:R-:W-:Y:S01]  /*4600*/  FFMA R51, R128.reuse, R38, R51 ;  /* 0x0000002680337223 */ /* 0x040fe20000000033 */
[----:B------:R-:W-:Y:S01]  /*4610*/  LEA R38, R49, R30, 0x3 ;  /* 0x0000001e31267211 */ /* 0x000fe200078e18ff */
[C---:B-1----:R-:W-:Y:S01]  /*4620*/  FFMA R37, R127.reuse, R40, R54 ;  /* 0x000000287f257223 */ /* 0x042fe20000000036 */
[----:B------:R-:W-:Y:S01]  /*4630*/  FFMA R36, R128, R39, R34 ;  /* 0x0000002780247223 */ /* 0x000fe20000000022 */
[----:B------:R-:W-:Y:S01]  /*4640*/  FFMA R54, R127, R41, R32 ;  /* 0x000000297f367223 */ /* 0x000fe20000000020 */
[----:B------:R-:W-:Y:S01]  /*4650*/  LEA R40, R49, R28, 0x3 ;  /* 0x0000001c31287211 */ /* 0x000fe200078e18ff */
[----:B------:R-:W0:Y:S01]  /*4660*/  LDS.128 R32, [R38] ;  /* 0x0000000026207984 */ /* 0x000e220000000c00 */
[C---:B------:R-:W-:Y:S01]  /*4670*/  FFMA R51, R127.reuse, R42, R51 ;  /* 0x0000002a7f337223 */ /* 0x040fe20000000033 */
[----:B------:R-:W-:-:S02]  /*4680*/  FFMA R36, R127, R43, R36 ;  /* 0x0000002b7f247223 */ /* 0x000fc40000000024 */
[----:B------:R-:W1:Y:S01]  /*4690*/  LDS.128 R28, [R40] ;  /* 0x00000000281c7984 */ /* 0x000e620000000c00 */
[C---:B0-----:R-:W-:Y:S01]  /*46a0*/  FFMA R32, R126.reuse, R32, R37 ;  /* 0x000000207e207223 */ /* 0x041fe20000000025 */
[C---:B------:R-:W-:Y:S01]  /*46b0*/  FFMA R51, R126.reuse, R34, R51 ;  /* 0x000000227e337223 */ /* 0x040fe20000000033 */
[C---:B------:R-:W-:Y:S01]  /*46c0*/  FFMA R42, R126.reuse, R35, R36 ;  /* 0x000000237e2a7223 */ /* 0x040fe20000000024 */
[----:B------:R-:W-:Y:S01]  /*46d0*/  FFMA R54, R126, R33, R54 ;  /* 0x000000217e367223 */ /* 0x000fe20000000036 */
[----:B-1----:R-:W-:Y:S01]  /*46e0*/  FFMA R41, R125, R28, R32 ;  /* 0x0000001c7d297223 */ /* 0x002fe20000000020 */
[----:B------:R-:W-:Y:S01]  /*46f0*/  LEA R28, R49, R38, 0x3 ;  /* 0x00000026311c7211 */ /* 0x000fe200078e18ff */
[----:B------:R-:W-:Y:S01]  /*4700*/  FFMA R51, R125, R30, R51 ;  /* 0x0000001e7d337223 */ /* 0x000fe20000000033 */
[----:B------:R-:W-:Y:S01]  /*4710*/  LEA R30, R49, R40, 0x3 ;  /* 0x00000028311e7211 */ /* 0x000fe200078e18ff */
[C---:B------:R-:W-:Y:S01]  /*4720*/  FFMA R54, R125.reuse, R29, R54 ;  /* 0x0000001d7d367223 */ /* 0x040fe20000000036 */
[----:B------:R-:W-:Y:S01]  /*4730*/  FFMA R40, R125, R31, R42 ;  /* 0x0000001f7d287223 */ /* 0x000fe2000000002a */
[----:B------:R-:W0:Y:S04]  /*4740*/  LDS.128 R36, [R28] ;  /* 0x000000001c247984 */ /* 0x000e280000000c00 */
        /* <DEDUP_REMOVED lines=287> */
[----:B------:R-:W0:Y:S01]  /*5940*/  LDS.128 R36, [R28] ;  /* 0x000000001c247984 */ /* 0x000e220000000c00 */
[----:B------:R-:W-:-:S03]  /*5950*/  LEA R54, R49, R28, 0x3 ;  /* 0x0000001c31367211 */ /* 0x000fc600078e18ff */
[----:B------:R-:W1:Y:S01]  /*5960*/  LDS.128 R32, [R30] ;  /* 0x000000001e207984 */ /* 0x000e620000000c00 */
[C---:B0-----:R-:W-:Y:S01]  /*5970*/  FFMA R36, R24.reuse, R36, R41 ;  /* 0x0000002418247223 */ /* 0x041fe20000000029 */
[C---:B------:R-:W-:Y:S01]  /*5980*/  FFMA R42, R24.reuse, R37, R42 ;  /* 0x00000025182a7223 */ /* 0x040fe2000000002a */
[C---:B------:R-:W-:Y:S01]  /*5990*/  FFMA R51, R24.reuse, R38, R51 ;  /* 0x0000002618337223 */ /* 0x040fe20000000033 */
[----:B------:R-:W-:Y:S01]  /*59a0*/  FFMA R40, R24, R39, R40 ;  /* 0x0000002718287223 */ /* 0x000fe20000000028 */
[C---:B-1----:R-:W-:Y:S01]  /*59b0*/  FFMA R41, R25.reuse, R32, R36 ;  /* 0x0000002019297223 */ /* 0x042fe20000000024 */
[C---:B------:R-:W-:Y:S01]  /*59c0*/  FFMA R32, R25.reuse, R33, R42 ;  /* 0x0000002119207223 */ /* 0x040fe2000000002a */
[----:B------:R-:W0:Y:S01]  /*59d0*/  LDS.128 R36, [R54] ;  /* 0x0000000036247984 */ /* 0x000e220000000c00 */
[C---:B------:R-:W-:Y:S01]  /*59e0*/  FFMA R43, R25.reuse, R34, R51 ;  /* 0x00000022192b7223 */ /* 0x040fe20000000033 */
[----:B------:R-:W-:Y:S01]  /*59f0*/  FFMA R34, R25, R35, R40 ;  /* 0x0000002319227223 */ /* 0x000fe20000000028 */
[----:B------:R-:W-:-:S05]  /*5a00*/  LEA R42, R49, R30, 0x3 ;  /* 0x0000001e312a7211 */ /* 0x000fca00078e18ff */
[----:B------:R-:W1:Y:S01]  /*5a10*/  LDS.128 R28, [R42] ;  /* 0x000000002a1c7984 */ /* 0x000e620000000c00 */
[----:B0-----:R-:W-:Y:S01]  /*5a20*/  FFMA R56, R26, R36, R41 ;  /* 0x000000241a387223 */ /* 0x001fe20000000029 */
[----:B------:R-:W-:-:S04]  /*5a30*/  IMAD.WIDE.U32 R40, R47, 0x10, R52 ;  /* 0x000000102f287825 */ /* 0x000fc800078e0034 */
[C---:B------:R-:W-:Y:S01]  /*5a40*/  FFMA R43, R26.reuse, R38, R43 ;  /* 0x000000261a2b7223 */ /* 0x040fe2000000002b */
[C---:B------:R-:W-:Y:S01]  /*5a50*/  FFMA R36, R26.reuse, R37, R32 ;  /* 0x000000251a247223 */ /* 0x040fe20000000020 */
[----:B------:R-:W-:Y:S02]  /*5a60*/  FFMA R38, R26, R39, R34 ;  /* 0x000000271a267223 */ /* 0x000fe40000000022 */
[----:B------:R-:W2:Y:S01]  /*5a70*/  LDG.E.128 R32, desc[UR12][R40.64] ;  /* 0x0000000c28207981 */ /* 0x000ea2000c1e1d00 */
[C---:B-1----:R-:W-:Y:S01]  /*5a80*/  FFMA R37, R27.reuse, R28, R56 ;  /* 0x0000001c1b257223 */ /* 0x042fe20000000038 */
[----:B------:R-:W-:Y:S01]  /*5a90*/  FFMA R56, R27, R29, R36 ;  /* 0x0000001d1b387223 */ /* 0x000fe20000000024 */
[----:B------:R-:W-:Y:S01]  /*5aa0*/  LEA R36, R49, R54, 0x3 ;  /* 0x0000003631247211 */ /* 0x000fe200078e18ff */
[C---:B------:R-:W-:Y:S01]  /*5ab0*/  FFMA R43, R27.reuse, R30, R43 ;  /* 0x0000001e1b2b7223 */ /* 0x040fe2000000002b */
[----:B------:R-:W-:-:S03]  /*5ac0*/  FFMA R54, R27, R31, R38 ;  /* 0x0000001f1b367223 */ /* 0x000fc60000000026 */
[----:B------:R-:W0:Y:S01]  /*5ad0*/  LDS.128 R28, [R36] ;  /* 0x00000000241c7984 */ /* 0x000e220000000c00 */
[C---:B------:R-:W-:Y:S01]  /*5ae0*/  LEA R42, R49.reuse, R42, 0x3 ;  /* 0x0000002a312a7211 */ /* 0x040fe200078e18ff */
[C---:B0-----:R-:W-:Y:S01]  /*5af0*/  FFMA R38, R92.reuse, R28, R37 ;  /* 0x0000001c5c267223 */ /* 0x041fe20000000025 */
[C---:B------:R-:W-:Y:S01]  /*5b00*/  FFMA R56, R92.reuse, R29, R56 ;  /* 0x0000001d5c387223 */ /* 0x040fe20000000038 */
[C---:B------:R-:W-:Y:S01]  /*5b10*/  FFMA R43, R92.reuse, R30, R43 ;  /* 0x0000001e5c2b7223 */ /* 0x040fe2000000002b */
[----:B------:R-:W-:Y:S02]  /*5b20*/  FFMA R58, R92, R31, R54 ;  /* 0x0000001f5c3a7223 */ /* 0x000fe40000000036 */
[----:B------:R-:W0:Y:S01]  /*5b30*/  LDS.128 R28, [R42] ;  /* 0x000000002a1c7984 */ /* 0x000e220000000c00 */
[----:B------:R-:W-:Y:S01]  /*5b40*/  LEA R54, R49, R36, 0x3 ;  /* 0x0000002431367211 */ /* 0x000fe200078e18ff */
[C---:B0-----:R-:W-:Y:S01]  /*5b50*/  FFMA R37, R93.reuse, R28, R38 ;  /* 0x0000001c5d257223 */ /* 0x041fe20000000026 */
[C---:B------:R-:W-:Y:S01]  /*5b60*/  FFMA R56, R93.reuse, R29, R56 ;  /* 0x0000001d5d387223 */ /* 0x040fe20000000038 */
[C---:B------:R-:W-:Y:S01]  /*5b70*/  FFMA R43, R93.reuse, R30, R43 ;  /* 0x0000001e5d2b7223 */ /* 0x040fe2000000002b */
[----:B------:R-:W-:-:S02]  /*5b80*/  FFMA R36, R93, R31, R58 ;  /* 0x0000001f5d247223 */ /* 0x000fc4000000003a */
[----:B------:R-:W0:Y:S01]  /*5b90*/  LDS.128 R28, [R54] ;  /* 0x00000000361c7984 */ /* 0x000e220000000c00 */
[C---:B------:R-:W-:Y:S01]  /*5ba0*/  LEA R42, R49.reuse, R42, 0x3 ;  /* 0x0000002a312a7211 */ /* 0x040fe200078e18ff */
[C---:B0-----:R-:W-:Y:S01]  /*5bb0*/  FFMA R58, R94.reuse, R29, R56 ;  /* 0x0000001d5e3a7223 */ /* 0x041fe20000000038 */
[C---:B------:R-:W-:Y:S01]  /*5bc0*/  FFMA R28, R94.reuse, R28, R37 ;  /* 0x0000001c5e1c7223 */ /* 0x040fe20000000025 */
[C---:B------:R-:W-:Y:S02]  /*5bd0*/  FFMA R56, R94.reuse, R31, R36 ;  /* 0x0000001f5e387223 */ /* 0x040fe40000000024 */
[----:B------:R-:W0:Y:S01]  /*5be0*/  LDS.128 R36, [R42] ;  /* 0x000000002a247984 */ /* 0x000e220000000c00 */
[----:B------:R-:W-:Y:S01]  /*5bf0*/  FFMA R29, R94, R30, R43 ;  /* 0x0000001e5e1d7223 */ /* 0x000fe2000000002b */
[C---:B------:R-:W-:Y:S02]  /*5c00*/  LEA R30, R49.reuse, R54, 0x3 ;  /* 0x00000036311e7211 */ /* 0x040fe400078e18ff */
[----:B------:R-:W-:Y:S01]  /*5c10*/  LEA R49, R49, R42, 0x3 ;  /* 0x0000002a31317211 */ /* 0x000fe200078e18ff */
[C---:B0-----:R-:W-:Y:S01]  /*5c20*/  FFMA R43, R95.reuse, R36, R28 ;  /* 0x000000245f2b7223 */ /* 0x041fe2000000001c */
[----:B------:R-:W-:-:S02]  /*5c30*/  FFMA R51, R95, R38, R29 ;  /* 0x000000265f337223 */ /* 0x000fc4000000001d */
[----:B------:R-:W0:Y:S01]  /*5c40*/  LDS.128 R28, [R30] ;  /* 0x000000001e1c7984 */ /* 0x000e220000000c00 */
[C---:B------:R-:W-:Y:S01]  /*5c50*/  FFMA R58, R95.reuse, R37, R58 ;  /* 0x000000255f3a7223 */ /* 0x040fe2000000003a */
[----:B------:R-:W-:Y:S02]  /*5c60*/  FFMA R56, R95, R39, R56 ;  /* 0x000000275f387223 */ /* 0x000fe40000000038 */
[----:B------:R-:W1:Y:S01]  /*5c70*/  LDS.128 R36, [R49] ;  /* 0x0000000031247984 */ /* 0x000e620000000c00 */
[----:B------:R-:W-:-:S04]  /*5c80*/  IADD3 R47, PT, PT, R47, 0x1, RZ ;  /* 0x000000012f2f7810 */ /* 0x000fc80007ffe0ff */
[----:B------:R-:W-:Y:S01]  /*5c90*/  ISETP.NE.AND P0, PT, R47, UR6, PT ;  /* 0x000000062f007c0c */ /* 0x000fe2000bf05270 */
[C---:B0-----:R-:W-:Y:S01]  /*5ca0*/  FFMA R28, R96.reuse, R28, R43 ;  /* 0x0000001c601c7223 */ /* 0x041fe2000000002b */
[C---:B------:R-:W-:Y:S01]  /*5cb0*/  FFMA R58, R96.reuse, R29, R58 ;  /* 0x0000001d603a7223 */ /* 0x040fe2000000003a */
[C---:B------:R-:W-:Y:S01]  /*5cc0*/  FFMA R51, R96.reuse, R30, R51 ;  /* 0x0000001e60337223 */ /* 0x040fe20000000033 */
[----:B------:R-:W-:Y:S01]  /*5cd0*/  FFMA R56, R96, R31, R56 ;  /* 0x0000001f60387223 */ /* 0x000fe20000000038 */
[C---:B-1----:R-:W-:Y:S01]  /*5ce0*/  FFMA R29, R3.reuse, R36, R28 ;  /* 0x00000024031d7223 */ /* 0x042fe2000000001c */
[C---:B------:R-:W-:Y:S01]  /*5cf0*/  FFMA R37, R3.reuse, R37, R58 ;  /* 0x0000002503257223 */ /* 0x040fe2000000003a */
[C---:B------:R-:W-:Y:S01]  /*5d00*/  FFMA R51, R3.reuse, R38, R51 ;  /* 0x0000002603337223 */ /* 0x040fe20000000033 */
[----:B------:R-:W-:Y:S01]  /*5d10*/  FFMA R39, R3, R39, R56 ;  /* 0x0000002703277223 */ /* 0x000fe20000000038 */
[C---:B------:R-:W-:Y:S01]  /*5d20*/  FMUL R28, R50.reuse, R29 ;  /* 0x0000001d321c7220 */ /* 0x040fe20000400000 */
[C---:B------:R-:W-:Y:S01]  /*5d30*/  FMUL R30, R50.reuse, R37 ;  /* 0x00000025321e7220 */ /* 0x040fe20000400000 */
[----:B------:R-:W-:-:S02]  /*5d40*/  FMUL R51, R50, R51 ;  /* 0x0000003332337220 */ /* 0x000fc40000400000 */
[C---:B--2---:R-:W-:Y:S01]  /*5d50*/  FFMA R29, R45.reuse, R32, R28 ;  /* 0x000000202d1d7223 */ /* 0x044fe2000000001c */
[----:B------:R-:W-:Y:S01]  /*5d60*/  FMUL R28, R50, R39 ;  /* 0x00000027321c7220 */ /* 0x000fe20000400000 */
[C---:B------:R-:W-:Y:S01]  /*5d70*/  FFMA R33, R45.reuse, R33, R30 ;  /* 0x000000212d217223 */ /* 0x040fe2000000001e */
[C---:B------:R-:W-:Y:S02]  /*5d80*/  FFMA R51, R45.reuse, R34, R51 ;  /* 0x000000222d337223 */ /* 0x040fe40000000033 */
[----:B------:R-:W-:Y:S01]  /*5d90*/  FFMA R31, R45, R35, R28 ;  /* 0x000000232d1f7223 */ /* 0x000fe2000000001c */
[-C--:B------:R-:W-:Y:S01]  /*5da0*/  FMUL R28, R29, R48.reuse ;  /* 0x000000301d1c7220 */ /* 0x080fe20000400000 */
[-C--:B------:R-:W-:Y:S01]  /*5db0*/  FMUL R29, R33, R48.reuse ;  /* 0x00000030211d7220 */ /* 0x080fe20000400000 */
[-C--:B------:R-:W-:Y:S01]  /*5dc0*/  FMUL R30, R51, R48.reuse ;  /* 0x00000030331e7220 */ /* 0x080fe20000400000 */
[----:B------:R-:W-:-:S05]  /*5dd0*/  FMUL R31, R31, R48 ;  /* 0x000000301f1f7220 */ /* 0x000fca0000400000 */
[----:B------:R0:W-:Y:S01]  /*5de0*/  STG.E.128 desc[UR12][R40.64], R28 ;  /* 0x0000001c28007986 */ /* 0x0001e2000c101d0c */
[----:B------:R-:W-:Y:S05]  /*5df0*/  @P0 BRA `(.L_x_20) ;  /* 0xffffffe400b40947 */ /* 0x000fea000383ffff */
.L_x_16:
[----:B------:R2:W-:Y:S04]  /*5e00*/  STG.E desc[UR12][R136.64], R46 ;  /* 0x0000002e88007986 */ /* 0x0005e8000c10190c */
[----:B------:R2:W-:Y:S01]  /*5e10*/  STG.E desc[UR12][R134.64], R44 ;  /* 0x0000002c86007986 */ /* 0x0005e2000c10190c */
[----:B------:R-:W-:Y:S06]  /*5e20*/  BAR.SYNC.DEFER_BLOCKING 0x0 ;  /* 0x0000000000007b1d */ /* 0x000fec0000010000 */
[----:B------:R-:W-:Y:S05]  /*5e30*/  BRA.U UP1, `(.L_x_21) ;  /* 0xffffffad012c7547 */ /* 0x000fea000b83ffff */
[----:B------:R-:W-:Y:S05]  /*5e40*/  BRA.U UP0, `(.L_x_22) ;  /* 0xffffffa100d47547 */ /* 0x000fea000b83ffff */
[----:B------:R-:W-:Y:S05]  /*5e50*/  EXIT ;  /* 0x000000000000794d */ /* 0x000fea0003800000 */
        .weak           $__internal_0_$__cuda_sm20_rcp_rn_f32_slowpath
        .type           $__internal_0_$__cuda_sm20_rcp_rn_f32_slowpath,@function
        .size           $__internal_0_$__cuda_sm20_rcp_rn_f32_slowpath,(.L_x_28 - $__internal_0_$__cuda_sm20_rcp_rn_f32_slowpath)
$__internal_0_$__cuda_sm20_rcp_rn_f32_slowpath:
[----:B------:R-:W-:Y:S01]  /*5e60*/  SHF.L.U32 R28, R44, 0x1, RZ ;  /* 0x000000012c1c7819 */ /* 0x000fe200000006ff */
[----:B------:R-:W-:Y:S03]  /*5e70*/  BSSY.RECONVERGENT B1, `(.L_x_23) ;  /* 0x0000030000017945 */ /* 0x000fe60003800200 */
[----:B------:R-:W-:-:S04]  /*5e80*/  SHF.R.U32.HI R33, RZ, 0x18, R28 ;  /* 0x00000018ff217819 */ /* 0x000fc8000001161c */
[----:B------:R-:W-:-:S13]  /*5e90*/  ISETP.NE.U32.AND P0, PT, R33, RZ, PT ;  /* 0x000000ff2100720c */ /* 0x000fda0003f05070 */
[----:B------:R-:W-:Y:S05]  /*5ea0*/  @P0 BRA `(.L_x_24) ;  /* 0x0000000000280947 */ /* 0x000fea0003800000 */
[----:B------:R-:W-:-:S04]  /*5eb0*/  SHF.L.U32 R28, R44, 0x1, RZ ;  /* 0x000000012c1c7819 */ /* 0x000fc800000006ff */
[----:B------:R-:W-:-:S13]  /*5ec0*/  ISETP.NE.AND P0, PT, R28, RZ, PT ;  /* 0x000000ff1c00720c */ /* 0x000fda0003f05270 */
[----:B------:R-:W-:Y:S01]  /*5ed0*/  @P0 FFMA R31, R44, 1.84467440737095516160e+19, RZ ;  /* 0x5f8000002c1f0823 */ /* 0x000fe200000000ff */
[----:B------:R-:W-:Y:S08]  /*5ee0*/  @!P0 MUFU.RCP R29, R44 ;  /* 0x0000002c001d8308 */ /* 0x000ff00000001000 */
[----:B------:R-:W0:Y:S02]  /*5ef0*/  @P0 MUFU.RCP R28, R31 ;  /* 0x0000001f001c0308 */ /* 0x000e240000001000 */
[----:B0-----:R-:W-:-:S04]  /*5f00*/  @P0 FFMA R32, R31, R28, -1 ;  /* 0xbf8000001f200423 */ /* 0x001fc8000000001c */
[----:B------:R-:W-:-:S04]  /*5f10*/  @P0 FADD.FTZ R33, -R32, -RZ ;  /* 0x800000ff20210221 */ /* 0x000fc80000010100 */
[----:B------:R-:W-:-:S04]  /*5f20*/  @P0 FFMA R28, R28, R33, R28 ;  /* 0x000000211c1c0223 */ /* 0x000fc8000000001c */
[----:B------:R-:W-:Y:S01]  /*5f30*/  @P0 FFMA R29, R28, 1.84467440737095516160e+19, RZ ;  /* 0x5f8000001c1d0823 */ /* 0x000fe200000000ff */
[----:B------:R-:W-:Y:S06]  /*5f40*/  BRA `(.L_x_25) ;  /* 0x0000000000887947 */ /* 0x000fec0003800000 */
.L_x_24:
[----:B------:R-:W-:-:S04]  /*5f50*/  IADD3 R35, PT, PT, R33, -0xfd, RZ ;  /* 0xffffff0321237810 */ /* 0x000fc80007ffe0ff */
[----:B------:R-:W-:-:S13]  /*5f60*/  ISETP.GT.U32.AND P0, PT, R35, 0x1, PT ;  /* 0x000000012300780c */ /* 0x000fda0003f04070 */
[----:B------:R-:W-:Y:S05]  /*5f70*/  @P0 BRA `(.L_x_26) ;  /* 0x0000000000780947 */ /* 0x000fea0003800000 */
[----:B------:R-:W-:Y:S02]  /*5f80*/  LOP3.LUT R28, R44, 0x7fffff, RZ, 0xc0, !PT ;  /* 0x007fffff2c1c7812 */ /* 0x000fe400078ec0ff */
[----:B------:R-:W-:Y:S02]  /*5f90*/  MOV R34, 0x3 ;  /* 0x0000000300227802 */ /* 0x000fe40000000f00 */
[----:B------:R-:W-:Y:S02]  /*5fa0*/  LOP3.LUT R28, R28, 0x3f800000, RZ, 0xfc, !PT ;  /* 0x3f8000001c1c7812 */ /* 0x000fe400078efcff */
[----:B------:R-:W-:Y:S02]  /*5fb0*/  SHF.L.U32 R34, R34, R35, RZ ;  /* 0x0000002322227219 */ /* 0x000fe400000006ff */
[----:B------:R-:W0:Y:S02]  /*5fc0*/  MUFU.RCP R29, R28 ;  /* 0x0000001c001d7308 */ /* 0x000e240000001000 */
[----:B0-----:R-:W-:-:S04]  /*5fd0*/  FFMA R31, R28, R29, -1 ;  /* 0xbf8000001c1f7423 */ /* 0x001fc8000000001d */
[----:B------:R-:W-:-:S04]  /*5fe0*/  FADD.FTZ R32, -R31, -RZ ;  /* 0x800000ff1f207221 */ /* 0x000fc80000010100 */
[CCC-:B------:R-:W-:Y:S01]  /*5ff0*/  FFMA.RM R31, R29.reuse, R32.reuse, R29.reuse ;  /* 0x000000201d1f7223 */ /* 0x1c0fe2000000401d */
[----:B------:R-:W-:-:S04]  /*6000*/  FFMA.RP R32, R29, R32, R29 ;  /* 0x000000201d207223 */ /* 0x000fc8000000801d */
[C---:B------:R-:W-:Y:S02]  /*6010*/  LOP3.LUT R29, R31.reuse, 0x7fffff, RZ, 0xc0, !PT ;  /* 0x007fffff1f1d7812 */ /* 0x040fe400078ec0ff */
[----:B------:R-:W-:Y:S02]  /*6020*/  FSETP.NEU.FTZ.AND P0, PT, R31, R32, PT ;  /* 0x000000201f00720b */ /* 0x000fe40003f1d000 */
[----:B------:R-:W-:Y:S02]  /*6030*/  LOP3.LUT R29, R29, 0x800000, RZ, 0xfc, !PT ;  /* 0x008000001d1d7812 */ /* 0x000fe400078efcff */
[----:B------:R-:W-:Y:S02]  /*6040*/  SEL R31, RZ, 0xffffffff, !P0 ;  /* 0xffffffffff1f7807 */ /* 0x000fe40004000000 */
[----:B------:R-:W-:Y:S02]  /*6050*/  LOP3.LUT R34, R34, R29, RZ, 0xc0, !PT ;  /* 0x0000001d22227212 */ /* 0x000fe400078ec0ff */
[----:B------:R-:W-:-:S02]  /*6060*/  IADD3 R28, PT, PT, -R31, RZ, RZ ;  /* 0x000000ff1f1c7210 */ /* 0x000fc40007ffe1ff */
[-C--:B------:R-:W-:Y:S02]  /*6070*/  SHF.R.U32.HI R34, RZ, R35.reuse, R34 ;  /* 0x00000023ff227219 */ /* 0x080fe40000011622 */
[----:B------:R-:W-:Y:S02]  /*6080*/  LOP3.LUT P1, RZ, R28, R35, R29, 0xf8, !PT ;  /* 0x000000231cff7212 */ /* 0x000fe4000782f81d */
[C---:B------:R-:W-:Y:S02]  /*6090*/  LOP3.LUT P0, RZ, R34.reuse, 0x1, RZ, 0xc0, !PT ;  /* 0x0000000122ff7812 */ /* 0x040fe4000780c0ff */
[----:B------:R-:W-:-:S04]  /*60a0*/  LOP3.LUT P2, RZ, R34, 0x2, RZ, 0xc0, !PT ;  /* 0x0000000222ff7812 */ /* 0x000fc8000784c0ff */
[----:B------:R-:W-:Y:S02]  /*60b0*/  PLOP3.LUT P0, PT, P0, P1, P2, 0xe0, 0x0 ;  /* 0x000000000000781c */ /* 0x000fe40000703c20 */
[----:B------:R-:W-:Y:S02]  /*60c0*/  LOP3.LUT P1, RZ, R44, 0x7fffff, RZ, 0xc0, !PT ;  /* 0x007fffff2cff7812 */ /* 0x000fe4000782c0ff */
[----:B------:R-:W-:-:S04]  /*60d0*/  SEL R28, RZ, 0x1, !P0 ;  /* 0x00000001ff1c7807 */ /* 0x000fc80004000000 */
[----:B------:R-:W-:-:S04]  /*60e0*/  IADD3 R28, PT, PT, -R28, RZ, RZ ;  /* 0x000000ff1c1c7210 */ /* 0x000fc80007ffe1ff */
[----:B------:R-:W-:Y:S02]  /*60f0*/  ISETP.GE.AND P0, PT, R28, RZ, PT ;  /* 0x000000ff1c00720c */ /* 0x000fe40003f06270 */
[----:B------:R-:W-:-:S04]  /*6100*/  IADD3 R28, PT, PT, R33, -0xfc, RZ ;  /* 0xffffff04211c7810 */ /* 0x000fc80007ffe0ff */
[----:B------:R-:W-:-:S07]  /*6110*/  SHF.R.U32.HI R29, RZ, R28, R29 ;  /* 0x0000001cff1d7219 */ /* 0x000fce000001161d */
[----:B------:R-:W-:-:S04]  /*6120*/  @!P0 IADD3 R29, PT, PT, R29, 0x1, RZ ;  /* 0x000000011d1d8810 */ /* 0x000fc80007ffe0ff */
[----:B------:R-:W-:-:S04]  /*6130*/  @!P1 SHF.L.U32 R29, R29, 0x1, RZ ;  /* 0x000000011d1d9819 */ /* 0x000fc800000006ff */
[----:B------:R-:W-:Y:S01]  /*6140*/  LOP3.LUT R29, R29, 0x80000000, R44, 0xf8, !PT ;  /* 0x800000001d1d7812 */ /* 0x000fe200078ef82c */
[----:B------:R-:W-:Y:S06]  /*6150*/  BRA `(.L_x_25) ;  /* 0x0000000000047947 */ /* 0x000fec0003800000 */
.L_x_26:
[----:B------:R0:W1:Y:S02]  /*6160*/  MUFU.RCP R29, R44 ;  /* 0x0000002c001d7308 */ /* 0x0000640000001000 */
.L_x_25:
[----:B------:R-:W-:Y:S05]  /*6170*/  BSYNC.RECONVERGENT B1 ;  /* 0x0000000000017941 */ /* 0x000fea0003800200 */
.L_x_23:
[----:B-1----:R-:W-:Y:S01]  /*6180*/  MOV R48, R29 ;  /* 0x0000001d00307202 */ /* 0x002fe20000000f00 */
[----:B------:R-:W-:Y:S01]  /*6190*/  HFMA2 R29, -RZ, RZ, 0, 0 ;  /* 0x00000000ff1d7431 */ /* 0x000fe200000001ff */
[----:B------:R-:W-:-:S04]  /*61a0*/  MOV R28, R30 ;  /* 0x0000001e001c7202 */ /* 0x000fc80000000f00 */
[----:B0-----:R-:W-:Y:S05]  /*61b0*/  RET.REL.NODEC R28 `(_Z7forwardPKfS0_S0_iiifPfS1_S1_) ;  /* 0xffffff9c1c907950 */ /* 0x001fea0003c3ffff */
.L_x_27:
[----:B------:R-:W-:-:S00]  /*61c0*/  BRA `(.L_x_27) ;  /* 0xfffffffc00fc7947 */ /* 0x000fc0000383ffff */
[----:B------:R-:W-:-:S00]  /*61d0*/  NOP ;  /* 0x0000000000007918 */ /* 0x000fc00000000000 */
        /* <DEDUP_REMOVED lines=10> */
.L_x_28:


//--------------------- .nv.shared._Z7forwardPKfS0_S0_iiifPfS1_S1_ --------------------------
	.section	.nv.shared._Z7forwardPKfS0_S0_iiifPfS1_S1_,"aw",@nobits
	.sectionflags	@""
	.align	16
	.zero		1024


//--------------------- .nv.shared.reserved.0     --------------------------
	.section	.nv.shared.reserved.0,"aw",@nobits
	.weak		__nv_reservedSMEM_offset_0_alias
	.size		__nv_reservedSMEM_offset_0_alias, 0, 64
	.other		__nv_reservedSMEM_offset_0_alias,@"STO_CUDA_RESERVED_SHARED STV_DEFAULT"
__nv_reservedSMEM_offset_0_alias:
	.zero		0
	.zero		64


//--------------------- .nv.constant0._Z7forwardPKfS0_S0_iiifPfS1_S1_ --------------------------
	.section	.nv.constant0._Z7forwardPKfS0_S0_iiifPfS1_S1_,"a",@progbits
	.sectionflags	@""
	.align	4
.nv.constant0._Z7forwardPKfS0_S0_iiifPfS1_S1_:
	.zero		960


//--------------------- SYMBOLS --------------------------

	.type		.nv.reservedSmem.offset0,@object
	.size		.nv.reservedSmem.offset0,0x4
	.type		.nv.reservedSmem.cap,@object
	.size		.nv.reservedSmem.cap,0x4
